// auto-generated by cutlass_sweep.gemm — config: {"arch": "sm_100", "cluster_m": 4, "cluster_n": 2, "dtype": "tf32", "dtype_b": "tf32", "layout": "nt", "stages": 0, "tile_k": 32, "tile_m": 64, "tile_n": 128}
#include "cutlass/cutlass.h"
#include "cutlass/gemm/collective/collective_builder.hpp"
#include "cutlass/gemm/device/gemm_universal_adapter.h"
#include "cutlass/gemm/kernel/gemm_universal.hpp"
#include "cutlass/epilogue/collective/collective_builder.hpp"

using ElemA = cutlass::tfloat32_t;
using ElemB = cutlass::tfloat32_t;
using ElemCD = cutlass::tfloat32_t;
using Acc  = float;
using TileShape    = cute::Shape<cute::_64, cute::_128, cute::_32>;
using ClusterShape = cute::Shape<cute::_4, cute::_2, cute::_1>;

using CollectiveEpilogue = typename cutlass::epilogue::collective::CollectiveBuilder<
    cutlass::arch::Sm100, cutlass::arch::OpClassTensorOp,
    TileShape, ClusterShape,
    cutlass::epilogue::collective::EpilogueTileAuto,
    Acc, Acc,
    ElemCD, cutlass::layout::RowMajor, 128 / cutlass::sizeof_bits<ElemCD>::value,
    ElemCD, cutlass::layout::RowMajor, 128 / cutlass::sizeof_bits<ElemCD>::value,
    cutlass::epilogue::collective::EpilogueScheduleAuto
  >::CollectiveOp;

using CollectiveMainloop = typename cutlass::gemm::collective::CollectiveBuilder<
    cutlass::arch::Sm100, cutlass::arch::OpClassTensorOp,
    ElemA, cutlass::layout::RowMajor, 128 / cutlass::sizeof_bits<ElemA>::value,
    ElemB, cutlass::layout::ColumnMajor, 128 / cutlass::sizeof_bits<ElemB>::value,
    Acc,
    TileShape, ClusterShape,
    cutlass::gemm::collective::StageCountAutoCarveout<static_cast<int>(sizeof(typename CollectiveEpilogue::SharedStorage))>,
    cutlass::gemm::collective::KernelScheduleAuto
  >::CollectiveOp;

using GemmKernel = cutlass::gemm::kernel::GemmUniversal<
    cute::Shape<int,int,int,int>,
    CollectiveMainloop,
    CollectiveEpilogue
>;
using Gemm = cutlass::gemm::device::GemmUniversalAdapter<GemmKernel>;

// Force the device kernel symbol into the cubin without needing a host main.
auto* _anchor = &cutlass::device_kernel<GemmKernel>;


// ===== COMPILED SASS (sm_100a) =====

	.target	sm_100a

	.elftype	@"ET_EXEC"


//--------------------- .note.nv.tkinfo           --------------------------
	.section	.note.nv.tkinfo,"",@"SHT_NOTE"
	.sectionflags	@"SHF_NOTE_NV_TKINFO"
	.tkinfo
        /*0018*/ 	.word	0x00000002
        /*0030*/ 	.string	""
        /*0030*/ 	.string	"ptxas"
        /*0030*/ 	.string	"Cuda compilation tools, release 13.0, V13.0.88"
        /*0030*/ 	.string	"Build cuda_13.0.r13.0/compiler.36424714_0"
        /*0030*/ 	.string	"-arch sm_100a -m 64 "



//--------------------- .note.nv.cuinfo           --------------------------
	.section	.note.nv.cuinfo,"",@"SHT_NOTE"
	.sectionflags	@"SHF_NOTE_NV_CUINFO"
        /*0018*/ 	.short	0x0002
        /*001a*/ 	.short	0x0064
        /*001c*/ 	.short	0x0082
	.zero		2


//--------------------- .nv.info                  --------------------------
	.section	.nv.info,"",@"SHT_CUDA_INFO"
	.align	4


	//----- nvinfo : EIATTR_REGCOUNT
	.align		4
        /*0000*/ 	.byte	0x04, 0x2f
        /*0002*/ 	.short	(.L_19 - .L_18)
	.align		4
.L_18:
        /*0004*/ 	.word	index@(_ZN7cutlass13device_kernelINS_4gemm6kernel13GemmUniversalIN4cute5tupleIJiiiiEEENS1_10collective13CollectiveMmaINS1_35MainloopSm100TmaUmmaWarpSpecializedILi8ELi2ELi4ENS5_IJNS4_1CILi4EEENSA_ILi2EEENSA_ILi1EEEEEEEENS5_IJNSA_ILi64EEENSA_ILi128EEENSA_ILi32EEEEEENS_10tfloat32_tENS5_IJlSD_lEEESK_SL_NS4_8TiledMMAINS4_8MMA_AtomIJNS4_17SM100_MMA_TF32_SSISK_SK_fLi64ELi128ELNS4_4UMMA5MajorE0ELSQ_0ELNSP_7ScaleInE0ELSR_0EEEEEENS4_6LayoutINS5_IJSD_SD_SD_EEENS5_IJNSA_ILi0EEESW_SW_EEEEENS5_IJNS4_10UnderscoreESZ_SZ_EEEEENS4_23SM90_TMA_LOAD_MULTICASTENS4_14ComposedLayoutINS4_7SwizzleILi3ELi4ELi3EEENS4_18smem_ptr_flag_bitsILi32EEENSU_INS5_IJNSA_ILi8EEESI_EEENS5_IJSI_SD_EEEEEEEvNS4_8identityES12_S1C_vS1D_EENS_8epilogue10collective18CollectiveEpilogueINS1F_23Sm100TmaWarpSpecializedILi4ELi2ELi16ELb1ELb0EEEJSJ_NS5_IJNSU_ISG_SD_EENSU_ISI_SD_EEEEESK_SL_SK_SL_NS1F_6fusion15FusionCallbacksIS1J_NS1N_17LinearCombinationISK_fSK_fLNS_15FloatRoundStyleE2EEESJ_S1M_JEEENS4_5SM1004TMEM4LOAD26SM100_TMEM_LOAD_16dp128b8xENS4_13SM90_TMA_LOADES1C_NS4_17SM75_U32x4_LDSM_NENS4_14SM90_TMA_STOREES1C_NS4_17SM90_U32x4_STSM_NENS4_39AutoVectorizingCopyWithAssumedAlignmentILi128EEEEEEvvEEEEvNT_6ParamsE)
        /*0008*/ 	.word	0x0000005f


	//----- nvinfo : EIATTR_FRAME_SIZE
	.align		4
.L_19:
        /*000c*/ 	.byte	0x04, 0x11
        /*000e*/ 	.short	(.L_21 - .L_20)
	.align		4
.L_20:
        /*0010*/ 	.word	index@($__internal_2_$__cuda_sm10x_tcgen05_guardrail_trap_unallocated_columns_being_dealloced)
        /*0014*/ 	.word	0x00000000


	//----- nvinfo : EIATTR_FRAME_SIZE
	.align		4
.L_21:
        /*0018*/ 	.byte	0x04, 0x11
        /*001a*/ 	.short	(.L_23 - .L_22)
	.align		4
.L_22:
        /*001c*/ 	.word	index@($__internal_1_$__cuda_sm10x_tcgen05_guardrail_trap_phase_invalid_during_alloc)
        /*0020*/ 	.word	0x00000000


	//----- nvinfo : EIATTR_FRAME_SIZE
	.align		4
.L_23:
        /*0024*/ 	.byte	0x04, 0x11
        /*0026*/ 	.short	(.L_25 - .L_24)
	.align		4
.L_24:
        /*0028*/ 	.word	index@($__internal_0_$__cuda_sm10x_tcgen05_guardrail_trap_col_being_dealloced_not_returned_by_alloc)
        /*002c*/ 	.word	0x00000000


	//----- nvinfo : EIATTR_FRAME_SIZE
	.align		4
.L_25:
        /*0030*/ 	.byte	0x04, 0x11
        /*0032*/ 	.short	(.L_27 - .L_26)
	.align		4
.L_26:
        /*0034*/ 	.word	index@(_ZN7cutlass13device_kernelINS_4gemm6kernel13GemmUniversalIN4cute5tupleIJiiiiEEENS1_10collective13CollectiveMmaINS1_35MainloopSm100TmaUmmaWarpSpecializedILi8ELi2ELi4ENS5_IJNS4_1CILi4EEENSA_ILi2EEENSA_ILi1EEEEEEEENS5_IJNSA_ILi64EEENSA_ILi128EEENSA_ILi32EEEEEENS_10tfloat32_tENS5_IJlSD_lEEESK_SL_NS4_8TiledMMAINS4_8MMA_AtomIJNS4_17SM100_MMA_TF32_SSISK_SK_fLi64ELi128ELNS4_4UMMA5MajorE0ELSQ_0ELNSP_7ScaleInE0ELSR_0EEEEEENS4_6LayoutINS5_IJSD_SD_SD_EEENS5_IJNSA_ILi0EEESW_SW_EEEEENS5_IJNS4_10UnderscoreESZ_SZ_EEEEENS4_23SM90_TMA_LOAD_MULTICASTENS4_14ComposedLayoutINS4_7SwizzleILi3ELi4ELi3EEENS4_18smem_ptr_flag_bitsILi32EEENSU_INS5_IJNSA_ILi8EEESI_EEENS5_IJSI_SD_EEEEEEEvNS4_8identityES12_S1C_vS1D_EENS_8epilogue10collective18CollectiveEpilogueINS1F_23Sm100TmaWarpSpecializedILi4ELi2ELi16ELb1ELb0EEEJSJ_NS5_IJNSU_ISG_SD_EENSU_ISI_SD_EEEEESK_SL_SK_SL_NS1F_6fusion15FusionCallbacksIS1J_NS1N_17LinearCombinationISK_fSK_fLNS_15FloatRoundStyleE2EEESJ_S1M_JEEENS4_5SM1004TMEM4LOAD26SM100_TMEM_LOAD_16dp128b8xENS4_13SM90_TMA_LOADES1C_NS4_17SM75_U32x4_LDSM_NENS4_14SM90_TMA_STOREES1C_NS4_17SM90_U32x4_STSM_NENS4_39AutoVectorizingCopyWithAssumedAlignmentILi128EEEEEEvvEEEEvNT_6ParamsE)
        /*0038*/ 	.word	0x00000000


	//----- nvinfo : EIATTR_MIN_STACK_SIZE
	.align		4
.L_27:
        /*003c*/ 	.byte	0x04, 0x12
        /*003e*/ 	.short	(.L_29 - .L_28)
	.align		4
.L_28:
        /*0040*/ 	.word	index@(_ZN7cutlass13device_kernelINS_4gemm6kernel13GemmUniversalIN4cute5tupleIJiiiiEEENS1_10collective13CollectiveMmaINS1_35MainloopSm100TmaUmmaWarpSpecializedILi8ELi2ELi4ENS5_IJNS4_1CILi4EEENSA_ILi2EEENSA_ILi1EEEEEEEENS5_IJNSA_ILi64EEENSA_ILi128EEENSA_ILi32EEEEEENS_10tfloat32_tENS5_IJlSD_lEEESK_SL_NS4_8TiledMMAINS4_8MMA_AtomIJNS4_17SM100_MMA_TF32_SSISK_SK_fLi64ELi128ELNS4_4UMMA5MajorE0ELSQ_0ELNSP_7ScaleInE0ELSR_0EEEEEENS4_6LayoutINS5_IJSD_SD_SD_EEENS5_IJNSA_ILi0EEESW_SW_EEEEENS5_IJNS4_10UnderscoreESZ_SZ_EEEEENS4_23SM90_TMA_LOAD_MULTICASTENS4_14ComposedLayoutINS4_7SwizzleILi3ELi4ELi3EEENS4_18smem_ptr_flag_bitsILi32EEENSU_INS5_IJNSA_ILi8EEESI_EEENS5_IJSI_SD_EEEEEEEvNS4_8identityES12_S1C_vS1D_EENS_8epilogue10collective18CollectiveEpilogueINS1F_23Sm100TmaWarpSpecializedILi4ELi2ELi16ELb1ELb0EEEJSJ_NS5_IJNSU_ISG_SD_EENSU_ISI_SD_EEEEESK_SL_SK_SL_NS1F_6fusion15FusionCallbacksIS1J_NS1N_17LinearCombinationISK_fSK_fLNS_15FloatRoundStyleE2EEESJ_S1M_JEEENS4_5SM1004TMEM4LOAD26SM100_TMEM_LOAD_16dp128b8xENS4_13SM90_TMA_LOADES1C_NS4_17SM75_U32x4_LDSM_NENS4_14SM90_TMA_STOREES1C_NS4_17SM90_U32x4_STSM_NENS4_39AutoVectorizingCopyWithAssumedAlignmentILi128EEEEEEvvEEEEvNT_6ParamsE)
        /*0044*/ 	.word	0x00000000
.L_29:


//--------------------- .nv.compat                --------------------------
	.section	.nv.compat,"",@"SHT_CUDA_COMPAT_INFO"
	.align	4
        /*0000*/ 	.byte	0x02, 0x09, 0x01, 0x00, 0x02, 0x02, 0x02, 0x00, 0x02, 0x05, 0x05, 0x00, 0x03, 0x07, 0x01, 0x01
        /*0010*/ 	.byte	0x02, 0x03, 0x01, 0x00, 0x02, 0x06, 0x01, 0x00, 0x04, 0x0b, 0x08, 0x00, 0x09, 0x00, 0x00, 0x00
        /*0020*/ 	.byte	0x00, 0x00, 0x00, 0x00


//--------------------- .nv.info._ZN7cutlass13device_kernelINS_4gemm6kernel13GemmUniversalIN4cute5tupleIJiiiiEEENS1_10collective13CollectiveMmaINS1_35MainloopSm100TmaUmmaWarpSpecializedILi8ELi2ELi4ENS5_IJNS4_1CILi4EEENSA_ILi2EEENSA_ILi1EEEEEEEENS5_IJNSA_ILi64EEENSA_ILi128EEENSA_ILi32EEEEEENS_10tfloat32_tENS5_IJlSD_lEEESK_SL_NS4_8TiledMMAINS4_8MMA_AtomIJNS4_17SM100_MMA_TF32_SSISK_SK_fLi64ELi128ELNS4_4UMMA5MajorE0ELSQ_0ELNSP_7ScaleInE0ELSR_0EEEEEENS4_6LayoutINS5_IJSD_SD_SD_EEENS5_IJNSA_ILi0EEESW_SW_EEEEENS5_IJNS4_10UnderscoreESZ_SZ_EEEEENS4_23SM90_TMA_LOAD_MULTICASTENS4_14ComposedLayoutINS4_7SwizzleILi3ELi4ELi3EEENS4_18smem_ptr_flag_bitsILi32EEENSU_INS5_IJNSA_ILi8EEESI_EEENS5_IJSI_SD_EEEEEEEvNS4_8identityES12_S1C_vS1D_EENS_8epilogue10collective18CollectiveEpilogueINS1F_23Sm100TmaWarpSpecializedILi4ELi2ELi16ELb1ELb0EEEJSJ_NS5_IJNSU_ISG_SD_EENSU_ISI_SD_EEEEESK_SL_SK_SL_NS1F_6fusion15FusionCallbacksIS1J_NS1N_17LinearCombinationISK_fSK_fLNS_15FloatRoundStyleE2EEESJ_S1M_JEEENS4_5SM1004TMEM4LOAD26SM100_TMEM_LOAD_16dp128b8xENS4_13SM90_TMA_LOADES1C_NS4_17SM75_U32x4_LDSM_NENS4_14SM90_TMA_STOREES1C_NS4_17SM90_U32x4_STSM_NENS4_39AutoVectorizingCopyWithAssumedAlignmentILi128EEEEEEvvEEEEvNT_6ParamsE --------------------------
	.section	.nv.info._ZN7cutlass13device_kernelINS_4gemm6kernel13GemmUniversalIN4cute5tupleIJiiiiEEENS1_10collective13CollectiveMmaINS1_35MainloopSm100TmaUmmaWarpSpecializedILi8ELi2ELi4ENS5_IJNS4_1CILi4EEENSA_ILi2EEENSA_ILi1EEEEEEEENS5_IJNSA_ILi64EEENSA_ILi128EEENSA_ILi32EEEEEENS_10tfloat32_tENS5_IJlSD_lEEESK_SL_NS4_8TiledMMAINS4_8MMA_AtomIJNS4_17SM100_MMA_TF32_SSISK_SK_fLi64ELi128ELNS4_4UMMA5MajorE0ELSQ_0ELNSP_7ScaleInE0ELSR_0EEEEEENS4_6LayoutINS5_IJSD_SD_SD_EEENS5_IJNSA_ILi0EEESW_SW_EEEEENS5_IJNS4_10UnderscoreESZ_SZ_EEEEENS4_23SM90_TMA_LOAD_MULTICASTENS4_14ComposedLayoutINS4_7SwizzleILi3ELi4ELi3EEENS4_18smem_ptr_flag_bitsILi32EEENSU_INS5_IJNSA_ILi8EEESI_EEENS5_IJSI_SD_EEEEEEEvNS4_8identityES12_S1C_vS1D_EENS_8epilogue10collective18CollectiveEpilogueINS1F_23Sm100TmaWarpSpecializedILi4ELi2ELi16ELb1ELb0EEEJSJ_NS5_IJNSU_ISG_SD_EENSU_ISI_SD_EEEEESK_SL_SK_SL_NS1F_6fusion15FusionCallbacksIS1J_NS1N_17LinearCombinationISK_fSK_fLNS_15FloatRoundStyleE2EEESJ_S1M_JEEENS4_5SM1004TMEM4LOAD26SM100_TMEM_LOAD_16dp128b8xENS4_13SM90_TMA_LOADES1C_NS4_17SM75_U32x4_LDSM_NENS4_14SM90_TMA_STOREES1C_NS4_17SM90_U32x4_STSM_NENS4_39AutoVectorizingCopyWithAssumedAlignmentILi128EEEEEEvvEEEEvNT_6ParamsE,"",@"SHT_CUDA_INFO"
	.sectionflags	@""
	.align	4


	//----- nvinfo : EIATTR_CUDA_API_VERSION
	.align		4
        /*0000*/ 	.byte	0x04, 0x37
        /*0002*/ 	.short	(.L_31 - .L_30)
.L_30:
        /*0004*/ 	.word	0x00000082


	//----- nvinfo : EIATTR_KPARAM_INFO
	.align		4
.L_31:
        /*0008*/ 	.byte	0x04, 0x17
        /*000a*/ 	.short	(.L_33 - .L_32)
.L_32:
        /*000c*/ 	.word	0x00000000
        /*0010*/ 	.short	0x0000
        /*0012*/ 	.short	0x0000
        /*0014*/ 	.byte	0x00, 0xf0, 0x01, 0x20


	//----- nvinfo : EIATTR_AT_ENTRY_FRAGMENTS
	.align		4
.L_33:
        /*0018*/ 	.byte	0x04, 0x4f
        /*001a*/ 	.short	(.L_35 - .L_34)


	//   ....[0]....
.L_34:
        /*001c*/ 	.word	0x00000006


	//----- nvinfo : EIATTR_RESERVED_SMEM_USED
	.align		4
.L_35:
        /*0020*/ 	.byte	0x01, 0x41
	.zero		2


	//----- nvinfo : EIATTR_SPARSE_MMA_MASK
	.align		4
        /*0024*/ 	.byte	0x03, 0x50
        /*0026*/ 	.short	0x0000


	//----- nvinfo : EIATTR_TCGEN05_1CTA_USED
	.align		4
        /*0028*/ 	.byte	0x01, 0x51
	.zero		2


	//----- nvinfo : EIATTR_MAXREG_COUNT
	.align		4
        /*002c*/ 	.byte	0x03, 0x1b
        /*002e*/ 	.short	0x00ff


	//----- nvinfo : EIATTR_NUM_BARRIERS
	.align		4
        /*0030*/ 	.byte	0x02, 0x4c
        /*0032*/ 	.byte	0x07
	.zero		1


	//----- nvinfo : EIATTR_EXTERNS
	.align		4
        /*0034*/ 	.byte	0x04, 0x0f
        /*0036*/ 	.short	(.L_37 - .L_36)


	//   ....[0]....
	.align		4
.L_36:
        /*0038*/ 	.word	index@(__assertfail)


	//----- nvinfo : EIATTR_MERCURY_ISA_VERSION
	.align		4
.L_37:
        /*003c*/ 	.byte	0x03, 0x5f
        /*003e*/ 	.short	0x0101


	//----- nvinfo : EIATTR_INT_WARP_WIDE_INSTR_OFFSETS
	.align		4
        /*0040*/ 	.byte	0x04, 0x31
        /*0042*/ 	.short	(.L_39 - .L_38)


	//   ....[0]....
.L_38:
        /*0044*/ 	.word	0x00004280


	//   ....[1]....
        /*0048*/ 	.word	0x000042a0


	//   ....[2]....
        /*004c*/ 	.word	0x000042d0


	//   ....[3]....
        /*0050*/ 	.word	0x00004e50


	//   ....[4]....
        /*0054*/ 	.word	0x00004ec0


	//   ....[5]....
        /*0058*/ 	.word	0x00004f90


	//   ....[6]....
        /*005c*/ 	.word	0x00005010


	//   ....[7]....
        /*0060*/ 	.word	0x00005100


	//   ....[8]....
        /*0064*/ 	.word	0x00005180


	//   ....[9]....
        /*0068*/ 	.word	0x00005260


	//   ....[10]....
        /*006c*/ 	.word	0x00005310


	//----- nvinfo : EIATTR_COOP_GROUP_MASK_REGIDS
	.align		4
.L_39:
        /*0070*/ 	.byte	0x04, 0x29
        /*0072*/ 	.short	(.L_41 - .L_40)


	//   ....[0]....
.L_40:
        /*0074*/ 	.word	0xffffffff


	//   ....[1]....
        /*0078*/ 	.word	0xffffffff


	//   ....[2]....
        /*007c*/ 	.word	0xffffffff


	//   ....[3]....
        /*0080*/ 	.word	0xffffffff


	//   ....[4]....
        /*0084*/ 	.word	0xffffffff


	//   ....[5]....
        /*0088*/ 	.word	0xffffffff


	//   ....[6]....
        /*008c*/ 	.word	0xffffffff


	//   ....[7]....
        /*0090*/ 	.word	0xffffffff


	//   ....[8]....
        /*0094*/ 	.word	0xffffffff


	//   ....[9]....
        /*0098*/ 	.word	0xffffffff


	//   ....[10]....
        /*009c*/ 	.word	0xffffffff


	//   ....[11]....
        /*00a0*/ 	.word	0xffffffff


	//   ....[12]....
        /*00a4*/ 	.word	0xffffffff


	//   ....[13]....
        /*00a8*/ 	.word	0xffffffff


	//----- nvinfo : EIATTR_COOP_GROUP_INSTR_OFFSETS
	.align		4
.L_41:
        /*00ac*/ 	.byte	0x04, 0x28
        /*00ae*/ 	.short	(.L_43 - .L_42)


	//   ....[0]....
.L_42:
        /*00b0*/ 	.word	0x00000080


	//   ....[1]....
        /*00b4*/ 	.word	0x000004f0


	//   ....[2]....
        /*00b8*/ 	.word	0x00000750


	//   ....[3]....
        /*00bc*/ 	.word	0x000008f0


	//   ....[4]....
        /*00c0*/ 	.word	0x000009f0


	//   ....[5]....
        /*00c4*/ 	.word	0x00000b60


	//   ....[6]....
        /*00c8*/ 	.word	0x00000d00


	//   ....[7]....
        /*00cc*/ 	.word	0x00000eb0


	//   ....[8]....
        /*00d0*/ 	.word	0x00002340


	//   ....[9]....
        /*00d4*/ 	.word	0x00003470


	//   ....[10]....
        /*00d8*/ 	.word	0x00003680


	//   ....[11]....
        /*00dc*/ 	.word	0x000036b0


	//   ....[12]....
        /*00e0*/ 	.word	0x00004160


	//   ....[13]....
        /*00e4*/ 	.word	0x00004390


	//----- nvinfo : EIATTR_VRC_CTA_INIT_COUNT
	.align		4
.L_43:
        /*00e8*/ 	.byte	0x02, 0x4a
        /*00ea*/ 	.byte	0x80
	.zero		1


	//----- nvinfo : EIATTR_SYSCALL_OFFSETS
	.align		4
        /*00ec*/ 	.byte	0x04, 0x46
        /*00ee*/ 	.short	(.L_45 - .L_44)


	//   ....[0]....
.L_44:
        /*00f0*/ 	.word	0x00005fb0


	//   ....[1]....
        /*00f4*/ 	.word	0x000060a0


	//   ....[2]....
        /*00f8*/ 	.word	0x00006910


	//   ....[3]....
        /*00fc*/ 	.word	0x000072d0


	//   ....[4]....
        /*0100*/ 	.word	0x00007c40


	//   ....[5]....
        /*0104*/ 	.word	0x000085a0


	//----- nvinfo : EIATTR_MBARRIER_INSTR_OFFSETS
	.align		4
.L_45:
        /*0108*/ 	.byte	0x04, 0x39
        /*010a*/ 	.short	(.L_47 - .L_46)


	//   ....[0]....
.L_46:
        /*010c*/ 	.word	0x00000630
        /*0110*/ 	.word	0x000000ff
        /*0114*/ 	.word	0x00000000
        /*0118*/ 	.short	0x0100
        /*011a*/ 	.byte	0x04
	.zero		1


	//   ....[1]....
        /*011c*/ 	.word	0x00000640
        /*0120*/ 	.word	0x000000ff
        /*0124*/ 	.word	0x00000040
        /*0128*/ 	.short	0x0100
        /*012a*/ 	.byte	0x04
	.zero		1


	//   ....[2]....
        /*012c*/ 	.word	0x00000650
        /*0130*/ 	.word	0x000000ff
        /*0134*/ 	.word	0x00000008
        /*0138*/ 	.short	0x0100
        /*013a*/ 	.byte	0x04
	.zero		1


	//   ....[3]....
        /*013c*/ 	.word	0x00000660
        /*0140*/ 	.word	0x000000ff
        /*0144*/ 	.word	0x00000048
        /*0148*/ 	.short	0x0100
        /*014a*/ 	.byte	0x04
	.zero		1


	//   ....[4]....
        /*014c*/ 	.word	0x00000670
        /*0150*/ 	.word	0x000000ff
        /*0154*/ 	.word	0x00000010
        /*0158*/ 	.short	0x0100
        /*015a*/ 	.byte	0x04
	.zero		1


	//   ....[5]....
        /*015c*/ 	.word	0x00000680
        /*0160*/ 	.word	0x000000ff
        /*0164*/ 	.word	0x00000050
        /*0168*/ 	.short	0x0100
        /*016a*/ 	.byte	0x04
	.zero		1


	//   ....[6]....
        /*016c*/ 	.word	0x00000690
        /*0170*/ 	.word	0x000000ff
        /*0174*/ 	.word	0x00000018
        /*0178*/ 	.short	0x0100
        /*017a*/ 	.byte	0x04
	.zero		1


	//   ....[7]....
        /*017c*/ 	.word	0x000006a0
        /*0180*/ 	.word	0x000000ff
        /*0184*/ 	.word	0x00000058
        /*0188*/ 	.short	0x0100
        /*018a*/ 	.byte	0x04
	.zero		1


	//   ....[8]....
        /*018c*/ 	.word	0x000006b0
        /*0190*/ 	.word	0x000000ff
        /*0194*/ 	.word	0x00000020
        /*0198*/ 	.short	0x0100
        /*019a*/ 	.byte	0x04
	.zero		1


	//   ....[9]....
        /*019c*/ 	.word	0x000006c0
        /*01a0*/ 	.word	0x000000ff
        /*01a4*/ 	.word	0x00000060
        /*01a8*/ 	.short	0x0100
        /*01aa*/ 	.byte	0x04
	.zero		1


	//   ....[10]....
        /*01ac*/ 	.word	0x000006d0
        /*01b0*/ 	.word	0x000000ff
        /*01b4*/ 	.word	0x00000028
        /*01b8*/ 	.short	0x0100
        /*01ba*/ 	.byte	0x04
	.zero		1


	//   ....[11]....
        /*01bc*/ 	.word	0x000006e0
        /*01c0*/ 	.word	0x000000ff
        /*01c4*/ 	.word	0x00000068
        /*01c8*/ 	.short	0x0100
        /*01ca*/ 	.byte	0x04
	.zero		1


	//   ....[12]....
        /*01cc*/ 	.word	0x000006f0
        /*01d0*/ 	.word	0x000000ff
        /*01d4*/ 	.word	0x00000030
        /*01d8*/ 	.short	0x0100
        /*01da*/ 	.byte	0x04
	.zero		1


	//   ....[13]....
        /*01dc*/ 	.word	0x00000700
        /*01e0*/ 	.word	0x000000ff
        /*01e4*/ 	.word	0x00000070
        /*01e8*/ 	.short	0x0100
        /*01ea*/ 	.byte	0x04
	.zero		1


	//   ....[14]....
        /*01ec*/ 	.word	0x00000710
        /*01f0*/ 	.word	0x000000ff
        /*01f4*/ 	.word	0x00000038
        /*01f8*/ 	.short	0x0100
        /*01fa*/ 	.byte	0x04
	.zero		1


	//   ....[15]....
        /*01fc*/ 	.word	0x00000720
        /*0200*/ 	.word	0x000000ff
        /*0204*/ 	.word	0x00000078
        /*0208*/ 	.short	0x0100
        /*020a*/ 	.byte	0x04
	.zero		1


	//   ....[16]....
        /*020c*/ 	.word	0x00000860
        /*0210*/ 	.word	0x000000ff
        /*0214*/ 	.word	0x00000080
        /*0218*/ 	.short	0x0100
        /*021a*/ 	.byte	0x04
	.zero		1


	//   ....[17]....
        /*021c*/ 	.word	0x00000870
        /*0220*/ 	.word	0x000000ff
        /*0224*/ 	.word	0x000000a0
        /*0228*/ 	.short	0x0100
        /*022a*/ 	.byte	0x04
	.zero		1


	//   ....[18]....
        /*022c*/ 	.word	0x00000880
        /*0230*/ 	.word	0x000000ff
        /*0234*/ 	.word	0x00000088
        /*0238*/ 	.short	0x0100
        /*023a*/ 	.byte	0x04
	.zero		1


	//   ....[19]....
        /*023c*/ 	.word	0x00000890
        /*0240*/ 	.word	0x000000ff
        /*0244*/ 	.word	0x000000a8
        /*0248*/ 	.short	0x0100
        /*024a*/ 	.byte	0x04
	.zero		1


	//   ....[20]....
        /*024c*/ 	.word	0x000008a0
        /*0250*/ 	.word	0x000000ff
        /*0254*/ 	.word	0x00000090
        /*0258*/ 	.short	0x0100
        /*025a*/ 	.byte	0x04
	.zero		1


	//   ....[21]....
        /*025c*/ 	.word	0x000008b0
        /*0260*/ 	.word	0x000000ff
        /*0264*/ 	.word	0x000000b0
        /*0268*/ 	.short	0x0100
        /*026a*/ 	.byte	0x04
	.zero		1


	//   ....[22]....
        /*026c*/ 	.word	0x000008c0
        /*0270*/ 	.word	0x000000ff
        /*0274*/ 	.word	0x00000098
        /*0278*/ 	.short	0x0100
        /*027a*/ 	.byte	0x04
	.zero		1


	//   ....[23]....
        /*027c*/ 	.word	0x000008d0
        /*0280*/ 	.word	0x000000ff
        /*0284*/ 	.word	0x000000b8
        /*0288*/ 	.short	0x0100
        /*028a*/ 	.byte	0x04
	.zero		1


	//   ....[24]....
        /*028c*/ 	.word	0x000009c0
        /*0290*/ 	.word	0x000000ff
        /*0294*/ 	.word	0x000000c0
        /*0298*/ 	.short	0x0100
        /*029a*/ 	.byte	0x06
	.zero		1


	//   ....[25]....
        /*029c*/ 	.word	0x000009d0
        /*02a0*/ 	.word	0x000000ff
        /*02a4*/ 	.word	0x000000c8
        /*02a8*/ 	.short	0x0100
        /*02aa*/ 	.byte	0x06
	.zero		1


	//   ....[26]....
        /*02ac*/ 	.word	0x00000b10
        /*02b0*/ 	.word	0x000000ff
        /*02b4*/ 	.word	0x000000d0
        /*02b8*/ 	.short	0x0100
        /*02ba*/ 	.byte	0x06
	.zero		1


	//   ....[27]....
        /*02bc*/ 	.word	0x00000b20
        /*02c0*/ 	.word	0x000000ff
        /*02c4*/ 	.word	0x000000e0
        /*02c8*/ 	.short	0x0100
        /*02ca*/ 	.byte	0x06
	.zero		1


	//   ....[28]....
        /*02cc*/ 	.word	0x00000b30
        /*02d0*/ 	.word	0x000000ff
        /*02d4*/ 	.word	0x000000d8
        /*02d8*/ 	.short	0x0100
        /*02da*/ 	.byte	0x06
	.zero		1


	//   ....[29]....
        /*02dc*/ 	.word	0x00000b40
        /*02e0*/ 	.word	0x000000ff
        /*02e4*/ 	.word	0x000000e8
        /*02e8*/ 	.short	0x0100
        /*02ea*/ 	.byte	0x06
	.zero		1


	//   ....[30]....
        /*02ec*/ 	.word	0x00000c70
        /*02f0*/ 	.word	0x000000ff
        /*02f4*/ 	.word	0x000000f0
        /*02f8*/ 	.short	0x0100
        /*02fa*/ 	.byte	0x04
	.zero		1


	//   ....[31]....
        /*02fc*/ 	.word	0x00000c80
        /*0300*/ 	.word	0x000000ff
        /*0304*/ 	.word	0x00000110
        /*0308*/ 	.short	0x0100
        /*030a*/ 	.byte	0x04
	.zero		1


	//   ....[32]....
        /*030c*/ 	.word	0x00000c90
        /*0310*/ 	.word	0x000000ff
        /*0314*/ 	.word	0x000000f8
        /*0318*/ 	.short	0x0100
        /*031a*/ 	.byte	0x04
	.zero		1


	//   ....[33]....
        /*031c*/ 	.word	0x00000ca0
        /*0320*/ 	.word	0x000000ff
        /*0324*/ 	.word	0x00000118
        /*0328*/ 	.short	0x0100
        /*032a*/ 	.byte	0x04
	.zero		1


	//   ....[34]....
        /*032c*/ 	.word	0x00000cb0
        /*0330*/ 	.word	0x000000ff
        /*0334*/ 	.word	0x00000100
        /*0338*/ 	.short	0x0100
        /*033a*/ 	.byte	0x04
	.zero		1


	//   ....[35]....
        /*033c*/ 	.word	0x00000cc0
        /*0340*/ 	.word	0x000000ff
        /*0344*/ 	.word	0x00000120
        /*0348*/ 	.short	0x0100
        /*034a*/ 	.byte	0x04
	.zero		1


	//   ....[36]....
        /*034c*/ 	.word	0x00000cd0
        /*0350*/ 	.word	0x000000ff
        /*0354*/ 	.word	0x00000108
        /*0358*/ 	.short	0x0100
        /*035a*/ 	.byte	0x04
	.zero		1


	//   ....[37]....
        /*035c*/ 	.word	0x00000ce0
        /*0360*/ 	.word	0x000000ff
        /*0364*/ 	.word	0x00000128
        /*0368*/ 	.short	0x0100
        /*036a*/ 	.byte	0x04
	.zero		1


	//   ....[38]....
        /*036c*/ 	.word	0x00000dd0
        /*0370*/ 	.word	0x000000ff
        /*0374*/ 	.word	0x00000130
        /*0378*/ 	.short	0x0100
        /*037a*/ 	.byte	0x04
	.zero		1


	//   ....[39]....
        /*037c*/ 	.word	0x00000de0
        /*0380*/ 	.word	0x000000ff
        /*0384*/ 	.word	0x00000140
        /*0388*/ 	.short	0x0100
        /*038a*/ 	.byte	0x04
	.zero		1


	//   ....[40]....
        /*038c*/ 	.word	0x00000df0
        /*0390*/ 	.word	0x000000ff
        /*0394*/ 	.word	0x00000138
        /*0398*/ 	.short	0x0100
        /*039a*/ 	.byte	0x04
	.zero		1


	//   ....[41]....
        /*039c*/ 	.word	0x00000e00
        /*03a0*/ 	.word	0x000000ff
        /*03a4*/ 	.word	0x00000148
        /*03a8*/ 	.short	0x0100
        /*03aa*/ 	.byte	0x04
	.zero		1


	//   ....[42]....
        /*03ac*/ 	.word	0x00001bb0
        /*03b0*/ 	.word	0x00000000
        /*03b4*/ 	.word	0x00000140
        /*03b8*/ 	.short	0x010a
        /*03ba*/ 	.byte	0xff
	.zero		1


	//   ....[43]....
        /*03bc*/ 	.word	0x00001bd0
        /*03c0*/ 	.word	0x00000000
        /*03c4*/ 	.word	0x00000130
        /*03c8*/ 	.short	0x0101
        /*03ca*/ 	.byte	0xff
	.zero		1


	//   ....[44]....
        /*03cc*/ 	.word	0x00001c90
        /*03d0*/ 	.word	0x000000ff
        /*03d4*/ 	.word	0x00000040
        /*03d8*/ 	.short	0x010a
        /*03da*/ 	.byte	0x04
	.zero		1


	//   ....[45]....
        /*03dc*/ 	.word	0x00001d20
        /*03e0*/ 	.word	0x000000ff
        /*03e4*/ 	.word	0x00000040
        /*03e8*/ 	.short	0x010a
        /*03ea*/ 	.byte	0x21
	.zero		1


	//   ....[46]....
        /*03ec*/ 	.word	0x00001eb0
        /*03f0*/ 	.word	0x000000ff
        /*03f4*/ 	.word	0x00000040
        /*03f8*/ 	.short	0x010a
        /*03fa*/ 	.byte	0x05
	.zero		1


	//   ....[47]....
        /*03fc*/ 	.word	0x00002000
        /*0400*/ 	.word	0x000000ff
        /*0404*/ 	.word	0x000000c8
        /*0408*/ 	.short	0x0101
        /*040a*/ 	.byte	0x15
	.zero		1


	//   ....[48]....
        /*040c*/ 	.word	0x00002020
        /*0410*/ 	.word	0x000000ff
        /*0414*/ 	.word	0x00000040
        /*0418*/ 	.short	0x010a
        /*041a*/ 	.byte	0x04
	.zero		1


	//   ....[49]....
        /*041c*/ 	.word	0x000020a0
        /*0420*/ 	.word	0x000000ff
        /*0424*/ 	.word	0x00000040
        /*0428*/ 	.short	0x010a
        /*042a*/ 	.byte	0x11
	.zero		1


	//   ....[50]....
        /*042c*/ 	.word	0x00002230
        /*0430*/ 	.word	0x000000ff
        /*0434*/ 	.word	0x00000040
        /*0438*/ 	.short	0x010a
        /*043a*/ 	.byte	0x05
	.zero		1


	//   ....[51]....
        /*043c*/ 	.word	0x00002370
        /*0440*/ 	.word	0x00000003
        /*0444*/ 	.word	0x000000d0
        /*0448*/ 	.short	0x010a
        /*044a*/ 	.byte	0xff
	.zero		1


	//   ....[52]....
        /*044c*/ 	.word	0x000024c0
        /*0450*/ 	.word	0x00000000
        /*0454*/ 	.word	0x00000000
        /*0458*/ 	.short	0x0101
        /*045a*/ 	.byte	0xff
	.zero		1


	//   ....[53]....
        /*045c*/ 	.word	0x00002a80
        /*0460*/ 	.word	0x000000ff
        /*0464*/ 	.word	0x00000000
        /*0468*/ 	.short	0x010a
        /*046a*/ 	.byte	0x04
	.zero		1


	//   ....[54]....
        /*046c*/ 	.word	0x00002b10
        /*0470*/ 	.word	0x000000ff
        /*0474*/ 	.word	0x00000000
        /*0478*/ 	.short	0x010a
        /*047a*/ 	.byte	0x05
	.zero		1


	//   ....[55]....
        /*047c*/ 	.word	0x00002ba0
        /*0480*/ 	.word	0x000000ff
        /*0484*/ 	.word	0x00000000
        /*0488*/ 	.short	0x010a
        /*048a*/ 	.byte	0x05
	.zero		1


	//   ....[56]....
        /*048c*/ 	.word	0x00002c30
        /*0490*/ 	.word	0x000000ff
        /*0494*/ 	.word	0x00000000
        /*0498*/ 	.short	0x010a
        /*049a*/ 	.byte	0x05
	.zero		1


	//   ....[57]....
        /*049c*/ 	.word	0x00002cc0
        /*04a0*/ 	.word	0x000000ff
        /*04a4*/ 	.word	0x00000000
        /*04a8*/ 	.short	0x010a
        /*04aa*/ 	.byte	0x05
	.zero		1


	//   ....[58]....
        /*04ac*/ 	.word	0x00002d50
        /*04b0*/ 	.word	0x000000ff
        /*04b4*/ 	.word	0x00000000
        /*04b8*/ 	.short	0x010a
        /*04ba*/ 	.byte	0x05
	.zero		1


	//   ....[59]....
        /*04bc*/ 	.word	0x00002de0
        /*04c0*/ 	.word	0x000000ff
        /*04c4*/ 	.word	0x00000000
        /*04c8*/ 	.short	0x010a
        /*04ca*/ 	.byte	0x05
	.zero		1


	//   ....[60]....
        /*04cc*/ 	.word	0x00002e80
        /*04d0*/ 	.word	0x00000000
        /*04d4*/ 	.word	0x00000000
        /*04d8*/ 	.short	0x010a
        /*04da*/ 	.byte	0xff
	.zero		1


	//   ....[61]....
        /*04dc*/ 	.word	0x00002fc0
        /*04e0*/ 	.word	0x00000002
        /*04e4*/ 	.word	0x00000130
        /*04e8*/ 	.short	0x010a
        /*04ea*/ 	.byte	0xff
	.zero		1


	//   ....[62]....
        /*04ec*/ 	.word	0x00003020
        /*04f0*/ 	.word	0x00000004
        /*04f4*/ 	.word	0x00000000
        /*04f8*/ 	.short	0x0101
        /*04fa*/ 	.byte	0xff
	.zero		1


	//   ....[63]....
        /*04fc*/ 	.word	0x00003040
        /*0500*/ 	.word	0x000000ff
        /*0504*/ 	.word	0x000000e0
        /*0508*/ 	.short	0x010a
        /*050a*/ 	.byte	0x04
	.zero		1


	//   ....[64]....
        /*050c*/ 	.word	0x00003160
        /*0510*/ 	.word	0x00000002
        /*0514*/ 	.word	0x000000d0
        /*0518*/ 	.short	0x010a
        /*051a*/ 	.byte	0xff
	.zero		1


	//   ....[65]....
        /*051c*/ 	.word	0x00003270
        /*0520*/ 	.word	0x00000002
        /*0524*/ 	.word	0x00000000
        /*0528*/ 	.short	0x0101
        /*052a*/ 	.byte	0xff
	.zero		1


	//   ....[66]....
        /*052c*/ 	.word	0x00003300
        /*0530*/ 	.word	0x000000ff
        /*0534*/ 	.word	0x000000e0
        /*0538*/ 	.short	0x0106
        /*053a*/ 	.byte	0x04
	.zero		1


	//   ....[67]....
        /*053c*/ 	.word	0x00003320
        /*0540*/ 	.word	0x000000ff
        /*0544*/ 	.word	0x000000e0
        /*0548*/ 	.short	0x010a
        /*054a*/ 	.byte	0x04
	.zero		1


	//   ....[68]....
        /*054c*/ 	.word	0x000033b0
        /*0550*/ 	.word	0x000000ff
        /*0554*/ 	.word	0x000000e0
        /*0558*/ 	.short	0x0106
        /*055a*/ 	.byte	0x07
	.zero		1


	//   ....[69]....
        /*055c*/ 	.word	0x000033f0
        /*0560*/ 	.word	0x00000000
        /*0564*/ 	.word	0x000000e0
        /*0568*/ 	.short	0x010a
        /*056a*/ 	.byte	0xff
	.zero		1


	//   ....[70]....
        /*056c*/ 	.word	0x00003950
        /*0570*/ 	.word	0x00000000
        /*0574*/ 	.word	0x000000d0
        /*0578*/ 	.short	0x010a
        /*057a*/ 	.byte	0xff
	.zero		1


	//   ....[71]....
        /*057c*/ 	.word	0x00003a50
        /*0580*/ 	.word	0x00000003
        /*0584*/ 	.word	0x00000000
        /*0588*/ 	.short	0x0101
        /*058a*/ 	.byte	0xff
	.zero		1


	//   ....[72]....
        /*058c*/ 	.word	0x00003a60
        /*0590*/ 	.word	0x000000ff
        /*0594*/ 	.word	0x00000000
        /*0598*/ 	.short	0x010a
        /*059a*/ 	.byte	0x04
	.zero		1


	//   ....[73]....
        /*059c*/ 	.word	0x00003ae0
        /*05a0*/ 	.word	0x000000ff
        /*05a4*/ 	.word	0x00000110
        /*05a8*/ 	.short	0x010a
        /*05aa*/ 	.byte	0x1f
	.zero		1


	//   ....[74]....
        /*05ac*/ 	.word	0x00003bc0
        /*05b0*/ 	.word	0x000000ff
        /*05b4*/ 	.word	0x00000000
        /*05b8*/ 	.short	0x010a
        /*05ba*/ 	.byte	0x05
	.zero		1


	//   ....[75]....
        /*05bc*/ 	.word	0x00003d00
        /*05c0*/ 	.word	0x000000ff
        /*05c4*/ 	.word	0x00000000
        /*05c8*/ 	.short	0x010a
        /*05ca*/ 	.byte	0x04
	.zero		1


	//   ....[76]....
        /*05cc*/ 	.word	0x00003f90
        /*05d0*/ 	.word	0x000000ff
        /*05d4*/ 	.word	0x00000000
        /*05d8*/ 	.short	0x010a
        /*05da*/ 	.byte	0x04
	.zero		1


	//   ....[77]....
        /*05dc*/ 	.word	0x00004020
        /*05e0*/ 	.word	0x000000ff
        /*05e4*/ 	.word	0x00000000
        /*05e8*/ 	.short	0x010a
        /*05ea*/ 	.byte	0x05
	.zero		1


	//   ....[78]....
        /*05ec*/ 	.word	0x000040b0
        /*05f0*/ 	.word	0x000000ff
        /*05f4*/ 	.word	0x00000000
        /*05f8*/ 	.short	0x010a
        /*05fa*/ 	.byte	0x05
	.zero		1


	//   ....[79]....
        /*05fc*/ 	.word	0x00004140
        /*0600*/ 	.word	0x000000ff
        /*0604*/ 	.word	0x00000000
        /*0608*/ 	.short	0x010a
        /*060a*/ 	.byte	0x04
	.zero		1


	//   ....[80]....
        /*060c*/ 	.word	0x00004650
        /*0610*/ 	.word	0x0000000c
        /*0614*/ 	.word	0x000000d0
        /*0618*/ 	.short	0x010a
        /*061a*/ 	.byte	0xff
	.zero		1


	//   ....[81]....
        /*061c*/ 	.word	0x000047c0
        /*0620*/ 	.word	0x00000000
        /*0624*/ 	.word	0x00000000
        /*0628*/ 	.short	0x0101
        /*062a*/ 	.byte	0xff
	.zero		1


	//   ....[82]....
        /*062c*/ 	.word	0x00004c50
        /*0630*/ 	.word	0x000000ff
        /*0634*/ 	.word	0x000000c8
        /*0638*/ 	.short	0x010a
        /*063a*/ 	.byte	0x15
	.zero		1


	//   ....[83]....
        /*063c*/ 	.word	0x00004dd0
        /*0640*/ 	.word	0x000000ff
        /*0644*/ 	.word	0x000000a0
        /*0648*/ 	.short	0x010a
        /*064a*/ 	.byte	0x15
	.zero		1


	//   ....[84]....
        /*064c*/ 	.word	0x00004f40
        /*0650*/ 	.word	0x000000ff
        /*0654*/ 	.word	0x00000080
        /*0658*/ 	.short	0x010b
        /*065a*/ 	.byte	0x15
	.zero		1


	//   ....[85]....
        /*065c*/ 	.word	0x00004f50
        /*0660*/ 	.word	0x000000ff
        /*0664*/ 	.word	0x00000000
        /*0668*/ 	.short	0x0101
        /*066a*/ 	.byte	0x28
	.zero		1


	//   ....[86]....
        /*066c*/ 	.word	0x00004f60
        /*0670*/ 	.word	0x000000ff
        /*0674*/ 	.word	0x000000a8
        /*0678*/ 	.short	0x010a
        /*067a*/ 	.byte	0x15
	.zero		1


	//   ....[87]....
        /*067c*/ 	.word	0x000050b0
        /*0680*/ 	.word	0x000000ff
        /*0684*/ 	.word	0x00000088
        /*0688*/ 	.short	0x010b
        /*068a*/ 	.byte	0x15
	.zero		1


	//   ....[88]....
        /*068c*/ 	.word	0x000050c0
        /*0690*/ 	.word	0x000000ff
        /*0694*/ 	.word	0x00000000
        /*0698*/ 	.short	0x0101
        /*069a*/ 	.byte	0x27
	.zero		1


	//   ....[89]....
        /*069c*/ 	.word	0x000050d0
        /*06a0*/ 	.word	0x000000ff
        /*06a4*/ 	.word	0x000000b0
        /*06a8*/ 	.short	0x010a
        /*06aa*/ 	.byte	0x15
	.zero		1


	//   ....[90]....
        /*06ac*/ 	.word	0x00005210
        /*06b0*/ 	.word	0x000000ff
        /*06b4*/ 	.word	0x00000090
        /*06b8*/ 	.short	0x010b
        /*06ba*/ 	.byte	0x15
	.zero		1


	//   ....[91]....
        /*06bc*/ 	.word	0x00005220
        /*06c0*/ 	.word	0x000000ff
        /*06c4*/ 	.word	0x00000000
        /*06c8*/ 	.short	0x0101
        /*06ca*/ 	.byte	0x26
	.zero		1


	//   ....[92]....
        /*06cc*/ 	.word	0x00005230
        /*06d0*/ 	.word	0x000000ff
        /*06d4*/ 	.word	0x000000b8
        /*06d8*/ 	.short	0x010a
        /*06da*/ 	.byte	0x15
	.zero		1


	//   ....[93]....
        /*06dc*/ 	.word	0x00005430
        /*06e0*/ 	.word	0x000000ff
        /*06e4*/ 	.word	0x00000098
        /*06e8*/ 	.short	0x010b
        /*06ea*/ 	.byte	0x15
	.zero		1


	//   ....[94]....
        /*06ec*/ 	.word	0x00005440
        /*06f0*/ 	.word	0x000000ff
        /*06f4*/ 	.word	0x00000000
        /*06f8*/ 	.short	0x0101
        /*06fa*/ 	.byte	0x25
	.zero		1


	//   ....[95]....
        /*06fc*/ 	.word	0x00005470
        /*0700*/ 	.word	0x000000ff
        /*0704*/ 	.word	0x000000a0
        /*0708*/ 	.short	0x010a
        /*070a*/ 	.byte	0x15
	.zero		1


	//   ....[96]....
        /*070c*/ 	.word	0x00005490
        /*0710*/ 	.word	0x000000ff
        /*0714*/ 	.word	0x000000a8
        /*0718*/ 	.short	0x010a
        /*071a*/ 	.byte	0x15
	.zero		1


	//   ....[97]....
        /*071c*/ 	.word	0x000054b0
        /*0720*/ 	.word	0x000000ff
        /*0724*/ 	.word	0x000000b0
        /*0728*/ 	.short	0x010a
        /*072a*/ 	.byte	0x15
	.zero		1


	//   ....[98]....
        /*072c*/ 	.word	0x000054f0
        /*0730*/ 	.word	0x00000000
        /*0734*/ 	.word	0x000000b8
        /*0738*/ 	.short	0x010a
        /*073a*/ 	.byte	0xff
	.zero		1


	//   ....[99]....
        /*073c*/ 	.word	0x00005840
        /*0740*/ 	.word	0x00000003
        /*0744*/ 	.word	0x000000d0
        /*0748*/ 	.short	0x010a
        /*074a*/ 	.byte	0xff
	.zero		1


	//   ....[100]....
        /*074c*/ 	.word	0x000059c0
        /*0750*/ 	.word	0x00000000
        /*0754*/ 	.word	0x00000000
        /*0758*/ 	.short	0x0101
        /*075a*/ 	.byte	0xff
	.zero		1


	//   ....[101]....
        /*075c*/ 	.word	0x00006560
        /*0760*/ 	.word	0x000000ff
        /*0764*/ 	.word	0x00000080
        /*0768*/ 	.short	0x010a
        /*076a*/ 	.byte	0x2c
	.zero		1


	//   ....[102]....
        /*076c*/ 	.word	0x000065d0
        /*0770*/ 	.word	0x00000050
        /*0774*/ 	.word	0x000000f0
        /*0778*/ 	.short	0x010a
        /*077a*/ 	.byte	0xff
	.zero		1


	//   ....[103]....
        /*077c*/ 	.word	0x000066f0
        /*0780*/ 	.word	0x000000ff
        /*0784*/ 	.word	0x00000080
        /*0788*/ 	.short	0x010a
        /*078a*/ 	.byte	0x2c
	.zero		1


	//   ....[104]....
        /*078c*/ 	.word	0x000067f0
        /*0790*/ 	.word	0x00000050
        /*0794*/ 	.word	0x000000f0
        /*0798*/ 	.short	0x010a
        /*079a*/ 	.byte	0xff
	.zero		1


	//   ....[105]....
        /*079c*/ 	.word	0x00006ff0
        /*07a0*/ 	.word	0x00000000
        /*07a4*/ 	.word	0x00000000
        /*07a8*/ 	.short	0x0101
        /*07aa*/ 	.byte	0xff
	.zero		1


	//   ....[106]....
        /*07ac*/ 	.word	0x00007000
        /*07b0*/ 	.word	0x00000003
        /*07b4*/ 	.word	0x00000080
        /*07b8*/ 	.short	0x010a
        /*07ba*/ 	.byte	0xff
	.zero		1


	//   ....[107]....
        /*07bc*/ 	.word	0x000070d0
        /*07c0*/ 	.word	0x00000003
        /*07c4*/ 	.word	0x00000080
        /*07c8*/ 	.short	0x010a
        /*07ca*/ 	.byte	0xff
	.zero		1


	//   ....[108]....
        /*07cc*/ 	.word	0x00007960
        /*07d0*/ 	.word	0x00000028
        /*07d4*/ 	.word	0x00000000
        /*07d8*/ 	.short	0x0101
        /*07da*/ 	.byte	0xff
	.zero		1


	//   ....[109]....
        /*07dc*/ 	.word	0x00007980
        /*07e0*/ 	.word	0x00000059
        /*07e4*/ 	.word	0x00000080
        /*07e8*/ 	.short	0x010a
        /*07ea*/ 	.byte	0xff
	.zero		1


	//   ....[110]....
        /*07ec*/ 	.word	0x00007a40
        /*07f0*/ 	.word	0x00000059
        /*07f4*/ 	.word	0x00000080
        /*07f8*/ 	.short	0x010a
        /*07fa*/ 	.byte	0xff
	.zero		1


	//   ....[111]....
        /*07fc*/ 	.word	0x000082c0
        /*0800*/ 	.word	0x0000005a
        /*0804*/ 	.word	0x00000000
        /*0808*/ 	.short	0x0101
        /*080a*/ 	.byte	0xff
	.zero		1


	//   ....[112]....
        /*080c*/ 	.word	0x000082e0
        /*0810*/ 	.word	0x0000005c
        /*0814*/ 	.word	0x00000080
        /*0818*/ 	.short	0x010a
        /*081a*/ 	.byte	0xff
	.zero		1


	//   ....[113]....
        /*081c*/ 	.word	0x000083a0
        /*0820*/ 	.word	0x0000005c
        /*0824*/ 	.word	0x00000080
        /*0828*/ 	.short	0x010a
        /*082a*/ 	.byte	0xff
	.zero		1


	//   ....[114]....
        /*082c*/ 	.word	0x00008980
        /*0830*/ 	.word	0x000000ff
        /*0834*/ 	.word	0x00000000
        /*0838*/ 	.short	0x0101
        /*083a*/ 	.byte	0x04
	.zero		1


	//   ....[115]....
        /*083c*/ 	.word	0x00008c90
        /*0840*/ 	.word	0x00000002
        /*0844*/ 	.word	0x00000000
        /*0848*/ 	.short	0x0101
        /*084a*/ 	.byte	0xff
	.zero		1


	//   ....[116]....
        /*084c*/ 	.word	0x00008f40
        /*0850*/ 	.word	0x000000ff
        /*0854*/ 	.word	0x00000000
        /*0858*/ 	.short	0x0101
        /*085a*/ 	.byte	0x04
	.zero		1


	//   ....[117]....
        /*085c*/ 	.word	0x00008f60
        /*0860*/ 	.word	0x00000000
        /*0864*/ 	.word	0x00000140
        /*0868*/ 	.short	0x010a
        /*086a*/ 	.byte	0xff
	.zero		1


	//   ....[118]....
        /*086c*/ 	.word	0x00008fc0
        /*0870*/ 	.word	0x00000000
        /*0874*/ 	.word	0x00000040
        /*0878*/ 	.short	0x010a
        /*087a*/ 	.byte	0xff
	.zero		1


	//   ....[119]....
        /*087c*/ 	.word	0x00009020
        /*0880*/ 	.word	0x00000000
        /*0884*/ 	.word	0x00000040
        /*0888*/ 	.short	0x010a
        /*088a*/ 	.byte	0xff
	.zero		1


	//   ....[120]....
        /*088c*/ 	.word	0x00009070
        /*0890*/ 	.word	0x00000003
        /*0894*/ 	.word	0x000000d0
        /*0898*/ 	.short	0x010a
        /*089a*/ 	.byte	0xff
	.zero		1


	//   ....[121]....
        /*089c*/ 	.word	0x000090d0
        /*08a0*/ 	.word	0x00000000
        /*08a4*/ 	.word	0x00000000
        /*08a8*/ 	.short	0x010a
        /*08aa*/ 	.byte	0xff
	.zero		1


	//   ....[122]....
        /*08ac*/ 	.word	0x00009130
        /*08b0*/ 	.word	0x00000000
        /*08b4*/ 	.word	0x00000000
        /*08b8*/ 	.short	0x010a
        /*08ba*/ 	.byte	0xff
	.zero		1


	//   ....[123]....
        /*08bc*/ 	.word	0x00009190
        /*08c0*/ 	.word	0x00000000
        /*08c4*/ 	.word	0x00000000
        /*08c8*/ 	.short	0x010a
        /*08ca*/ 	.byte	0xff
	.zero		1


	//   ....[124]....
        /*08cc*/ 	.word	0x000091f0
        /*08d0*/ 	.word	0x00000000
        /*08d4*/ 	.word	0x00000000
        /*08d8*/ 	.short	0x010a
        /*08da*/ 	.byte	0xff
	.zero		1


	//   ....[125]....
        /*08dc*/ 	.word	0x00009250
        /*08e0*/ 	.word	0x00000000
        /*08e4*/ 	.word	0x00000000
        /*08e8*/ 	.short	0x010a
        /*08ea*/ 	.byte	0xff
	.zero		1


	//   ....[126]....
        /*08ec*/ 	.word	0x000092b0
        /*08f0*/ 	.word	0x00000000
        /*08f4*/ 	.word	0x00000000
        /*08f8*/ 	.short	0x010a
        /*08fa*/ 	.byte	0xff
	.zero		1


	//   ....[127]....
        /*08fc*/ 	.word	0x00009310
        /*0900*/ 	.word	0x00000000
        /*0904*/ 	.word	0x00000000
        /*0908*/ 	.short	0x010a
        /*090a*/ 	.byte	0xff
	.zero		1


	//   ....[128]....
        /*090c*/ 	.word	0x00009360
        /*0910*/ 	.word	0x00000002
        /*0914*/ 	.word	0x00000130
        /*0918*/ 	.short	0x010a
        /*091a*/ 	.byte	0xff
	.zero		1


	//   ....[129]....
        /*091c*/ 	.word	0x000093c0
        /*0920*/ 	.word	0x00000002
        /*0924*/ 	.word	0x000000e0
        /*0928*/ 	.short	0x010a
        /*092a*/ 	.byte	0xff
	.zero		1


	//   ....[130]....
        /*092c*/ 	.word	0x00009410
        /*0930*/ 	.word	0x00000002
        /*0934*/ 	.word	0x000000d0
        /*0938*/ 	.short	0x010a
        /*093a*/ 	.byte	0xff
	.zero		1


	//   ....[131]....
        /*093c*/ 	.word	0x00009470
        /*0940*/ 	.word	0x00000000
        /*0944*/ 	.word	0x000000e0
        /*0948*/ 	.short	0x010a
        /*094a*/ 	.byte	0xff
	.zero		1


	//   ....[132]....
        /*094c*/ 	.word	0x000094c0
        /*0950*/ 	.word	0x00000000
        /*0954*/ 	.word	0x000000d0
        /*0958*/ 	.short	0x010a
        /*095a*/ 	.byte	0xff
	.zero		1


	//   ....[133]....
        /*095c*/ 	.word	0x00009520
        /*0960*/ 	.word	0x00000003
        /*0964*/ 	.word	0x00000110
        /*0968*/ 	.short	0x010a
        /*096a*/ 	.byte	0xff
	.zero		1


	//   ....[134]....
        /*096c*/ 	.word	0x00009580
        /*0970*/ 	.word	0x00000000
        /*0974*/ 	.word	0x00000000
        /*0978*/ 	.short	0x010a
        /*097a*/ 	.byte	0xff
	.zero		1


	//   ....[135]....
        /*097c*/ 	.word	0x000095e0
        /*0980*/ 	.word	0x00000000
        /*0984*/ 	.word	0x00000000
        /*0988*/ 	.short	0x010a
        /*098a*/ 	.byte	0xff
	.zero		1


	//   ....[136]....
        /*098c*/ 	.word	0x00009640
        /*0990*/ 	.word	0x00000000
        /*0994*/ 	.word	0x00000000
        /*0998*/ 	.short	0x010a
        /*099a*/ 	.byte	0xff
	.zero		1


	//   ....[137]....
        /*099c*/ 	.word	0x000096a0
        /*09a0*/ 	.word	0x00000000
        /*09a4*/ 	.word	0x00000000
        /*09a8*/ 	.short	0x010a
        /*09aa*/ 	.byte	0xff
	.zero		1


	//   ....[138]....
        /*09ac*/ 	.word	0x00009700
        /*09b0*/ 	.word	0x00000000
        /*09b4*/ 	.word	0x00000000
        /*09b8*/ 	.short	0x010a
        /*09ba*/ 	.byte	0xff
	.zero		1


	//   ....[139]....
        /*09bc*/ 	.word	0x00009750
        /*09c0*/ 	.word	0x0000000c
        /*09c4*/ 	.word	0x000000d0
        /*09c8*/ 	.short	0x010a
        /*09ca*/ 	.byte	0xff
	.zero		1


	//   ....[140]....
        /*09cc*/ 	.word	0x000097b0
        /*09d0*/ 	.word	0x00000000
        /*09d4*/ 	.word	0x000000c8
        /*09d8*/ 	.short	0x010a
        /*09da*/ 	.byte	0xff
	.zero		1


	//   ....[141]....
        /*09dc*/ 	.word	0x00009810
        /*09e0*/ 	.word	0x00000000
        /*09e4*/ 	.word	0x000000a0
        /*09e8*/ 	.short	0x010a
        /*09ea*/ 	.byte	0xff
	.zero		1


	//   ....[142]....
        /*09ec*/ 	.word	0x00009870
        /*09f0*/ 	.word	0x00000000
        /*09f4*/ 	.word	0x000000a8
        /*09f8*/ 	.short	0x010a
        /*09fa*/ 	.byte	0xff
	.zero		1


	//   ....[143]....
        /*09fc*/ 	.word	0x000098d0
        /*0a00*/ 	.word	0x00000000
        /*0a04*/ 	.word	0x000000b0
        /*0a08*/ 	.short	0x010a
        /*0a0a*/ 	.byte	0xff
	.zero		1


	//   ....[144]....
        /*0a0c*/ 	.word	0x00009930
        /*0a10*/ 	.word	0x00000000
        /*0a14*/ 	.word	0x000000b8
        /*0a18*/ 	.short	0x010a
        /*0a1a*/ 	.byte	0xff
	.zero		1


	//   ....[145]....
        /*0a1c*/ 	.word	0x00009990
        /*0a20*/ 	.word	0x00000000
        /*0a24*/ 	.word	0x000000a0
        /*0a28*/ 	.short	0x010a
        /*0a2a*/ 	.byte	0xff
	.zero		1


	//   ....[146]....
        /*0a2c*/ 	.word	0x000099f0
        /*0a30*/ 	.word	0x00000000
        /*0a34*/ 	.word	0x000000a8
        /*0a38*/ 	.short	0x010a
        /*0a3a*/ 	.byte	0xff
	.zero		1


	//   ....[147]....
        /*0a3c*/ 	.word	0x00009a50
        /*0a40*/ 	.word	0x00000000
        /*0a44*/ 	.word	0x000000b0
        /*0a48*/ 	.short	0x010a
        /*0a4a*/ 	.byte	0xff
	.zero		1


	//   ....[148]....
        /*0a4c*/ 	.word	0x00009aa0
        /*0a50*/ 	.word	0x00000003
        /*0a54*/ 	.word	0x000000d0
        /*0a58*/ 	.short	0x010a
        /*0a5a*/ 	.byte	0xff
	.zero		1


	//   ....[149]....
        /*0a5c*/ 	.word	0x00009b00
        /*0a60*/ 	.word	0x00000000
        /*0a64*/ 	.word	0x00000080
        /*0a68*/ 	.short	0x010a
        /*0a6a*/ 	.byte	0xff
	.zero		1


	//   ....[150]....
        /*0a6c*/ 	.word	0x00009b50
        /*0a70*/ 	.word	0x00000050
        /*0a74*/ 	.word	0x000000f0
        /*0a78*/ 	.short	0x010a
        /*0a7a*/ 	.byte	0xff
	.zero		1


	//   ....[151]....
        /*0a7c*/ 	.word	0x00009ba0
        /*0a80*/ 	.word	0x00000003
        /*0a84*/ 	.word	0x00000080
        /*0a88*/ 	.short	0x010a
        /*0a8a*/ 	.byte	0xff
	.zero		1


	//   ....[152]....
        /*0a8c*/ 	.word	0x00009bf0
        /*0a90*/ 	.word	0x00000059
        /*0a94*/ 	.word	0x00000080
        /*0a98*/ 	.short	0x010a
        /*0a9a*/ 	.byte	0xff
	.zero		1


	//   ....[153]....
        /*0a9c*/ 	.word	0x00009c40
        /*0aa0*/ 	.word	0x0000005c
        /*0aa4*/ 	.word	0x00000080
        /*0aa8*/ 	.short	0x010a
        /*0aaa*/ 	.byte	0xff
	.zero		1


	//----- nvinfo : EIATTR_NUM_MBARRIERS
	.align		4
.L_47:
        /*0aac*/ 	.byte	0x03, 0x38
        /*0aae*/ 	.short	0x002a


	//----- nvinfo : EIATTR_EXIT_INSTR_OFFSETS
	.align		4
        /*0ab0*/ 	.byte	0x04, 0x1c
        /*0ab2*/ 	.short	(.L_49 - .L_48)


	//   ....[0]....
.L_48:
        /*0ab4*/ 	.word	0x00002eb0


	//   ....[1]....
        /*0ab8*/ 	.word	0x000033c0


	//   ....[2]....
        /*0abc*/ 	.word	0x00003420


	//   ....[3]....
        /*0ac0*/ 	.word	0x000043a0


	//   ....[4]....
        /*0ac4*/ 	.word	0x00005520


	//   ....[5]....
        /*0ac8*/ 	.word	0x00005560


	//   ....[6]....
        /*0acc*/ 	.word	0x00008e20


	//   ....[7]....
        /*0ad0*/ 	.word	0x00008ea0


	//   ....[8]....
        /*0ad4*/ 	.word	0x00008ed0


	//   ....[9]....
        /*0ad8*/ 	.word	0x00008f50


	//----- nvinfo : EIATTR_MAX_THREADS
	.align		4
.L_49:
        /*0adc*/ 	.byte	0x04, 0x05
        /*0ade*/ 	.short	(.L_51 - .L_50)
.L_50:
        /*0ae0*/ 	.word	0x00000100
        /*0ae4*/ 	.word	0x00000001
        /*0ae8*/ 	.word	0x00000001


	//----- nvinfo : EIATTR_CRS_STACK_SIZE
	.align		4
.L_51:
        /*0aec*/ 	.byte	0x04, 0x1e
        /*0aee*/ 	.short	(.L_53 - .L_52)
.L_52:
        /*0af0*/ 	.word	0x00000000


	//----- nvinfo : EIATTR_CBANK_PARAM_SIZE
	.align		4
.L_53:
        /*0af4*/ 	.byte	0x03, 0x19
        /*0af6*/ 	.short	0x0800


	//----- nvinfo : EIATTR_PARAM_CBANK
	.align		4
        /*0af8*/ 	.byte	0x04, 0x0a
        /*0afa*/ 	.short	(.L_55 - .L_54)
	.align		4
.L_54:
        /*0afc*/ 	.word	index@(.nv.constant0._ZN7cutlass13device_kernelINS_4gemm6kernel13GemmUniversalIN4cute5tupleIJiiiiEEENS1_10collective13CollectiveMmaINS1_35MainloopSm100TmaUmmaWarpSpecializedILi8ELi2ELi4ENS5_IJNS4_1CILi4EEENSA_ILi2EEENSA_ILi1EEEEEEEENS5_IJNSA_ILi64EEENSA_ILi128EEENSA_ILi32EEEEEENS_10tfloat32_tENS5_IJlSD_lEEESK_SL_NS4_8TiledMMAINS4_8MMA_AtomIJNS4_17SM100_MMA_TF32_SSISK_SK_fLi64ELi128ELNS4_4UMMA5MajorE0ELSQ_0ELNSP_7ScaleInE0ELSR_0EEEEEENS4_6LayoutINS5_IJSD_SD_SD_EEENS5_IJNSA_ILi0EEESW_SW_EEEEENS5_IJNS4_10UnderscoreESZ_SZ_EEEEENS4_23SM90_TMA_LOAD_MULTICASTENS4_14ComposedLayoutINS4_7SwizzleILi3ELi4ELi3EEENS4_18smem_ptr_flag_bitsILi32EEENSU_INS5_IJNSA_ILi8EEESI_EEENS5_IJSI_SD_EEEEEEEvNS4_8identityES12_S1C_vS1D_EENS_8epilogue10collective18CollectiveEpilogueINS1F_23Sm100TmaWarpSpecializedILi4ELi2ELi16ELb1ELb0EEEJSJ_NS5_IJNSU_ISG_SD_EENSU_ISI_SD_EEEEESK_SL_SK_SL_NS1F_6fusion15FusionCallbacksIS1J_NS1N_17LinearCombinationISK_fSK_fLNS_15FloatRoundStyleE2EEESJ_S1M_JEEENS4_5SM1004TMEM4LOAD26SM100_TMEM_LOAD_16dp128b8xENS4_13SM90_TMA_LOADES1C_NS4_17SM75_U32x4_LDSM_NENS4_14SM90_TMA_STOREES1C_NS4_17SM90_U32x4_STSM_NENS4_39AutoVectorizingCopyWithAssumedAlignmentILi128EEEEEEvvEEEEvNT_6ParamsE)
        /*0b00*/ 	.short	0x0380
        /*0b02*/ 	.short	0x0800


	//----- nvinfo : EIATTR_SW_WAR
	.align		4
.L_55:
        /*0b04*/ 	.byte	0x04, 0x36
        /*0b06*/ 	.short	(.L_57 - .L_56)
.L_56:
        /*0b08*/ 	.word	0x00000008
.L_57:


//--------------------- .nv.callgraph             --------------------------
	.section	.nv.callgraph,"",@"SHT_CUDA_CALLGRAPH"
	.align	4
	.sectionentsize	8
	.align		4
        /*0000*/ 	.word	0x00000000
	.align		4
        /*0004*/ 	.word	0xffffffff
	.align		4
        /*0008*/ 	.word	index@(_ZN7cutlass13device_kernelINS_4gemm6kernel13GemmUniversalIN4cute5tupleIJiiiiEEENS1_10collective13CollectiveMmaINS1_35MainloopSm100TmaUmmaWarpSpecializedILi8ELi2ELi4ENS5_IJNS4_1CILi4EEENSA_ILi2EEENSA_ILi1EEEEEEEENS5_IJNSA_ILi64EEENSA_ILi128EEENSA_ILi32EEEEEENS_10tfloat32_tENS5_IJlSD_lEEESK_SL_NS4_8TiledMMAINS4_8MMA_AtomIJNS4_17SM100_MMA_TF32_SSISK_SK_fLi64ELi128ELNS4_4UMMA5MajorE0ELSQ_0ELNSP_7ScaleInE0ELSR_0EEEEEENS4_6LayoutINS5_IJSD_SD_SD_EEENS5_IJNSA_ILi0EEESW_SW_EEEEENS5_IJNS4_10UnderscoreESZ_SZ_EEEEENS4_23SM90_TMA_LOAD_MULTICASTENS4_14ComposedLayoutINS4_7SwizzleILi3ELi4ELi3EEENS4_18smem_ptr_flag_bitsILi32EEENSU_INS5_IJNSA_ILi8EEESI_EEENS5_IJSI_SD_EEEEEEEvNS4_8identityES12_S1C_vS1D_EENS_8epilogue10collective18CollectiveEpilogueINS1F_23Sm100TmaWarpSpecializedILi4ELi2ELi16ELb1ELb0EEEJSJ_NS5_IJNSU_ISG_SD_EENSU_ISI_SD_EEEEESK_SL_SK_SL_NS1F_6fusion15FusionCallbacksIS1J_NS1N_17LinearCombinationISK_fSK_fLNS_15FloatRoundStyleE2EEESJ_S1M_JEEENS4_5SM1004TMEM4LOAD26SM100_TMEM_LOAD_16dp128b8xENS4_13SM90_TMA_LOADES1C_NS4_17SM75_U32x4_LDSM_NENS4_14SM90_TMA_STOREES1C_NS4_17SM90_U32x4_STSM_NENS4_39AutoVectorizingCopyWithAssumedAlignmentILi128EEEEEEvvEEEEvNT_6ParamsE)
	.align		4
        /*000c*/ 	.word	index@(__assertfail)
	.align		4
        /*0010*/ 	.word	0x00000000
	.align		4
        /*0014*/ 	.word	0xfffffffe
	.align		4
        /*0018*/ 	.word	0x00000000
	.align		4
        /*001c*/ 	.word	0xfffffffd
	.align		4
        /*0020*/ 	.word	0x00000000
	.align		4
        /*0024*/ 	.word	0xfffffffc


//--------------------- .nv.constant4             --------------------------
	.section	.nv.constant4,"a",@progbits
	.align	8
	.align		8
.nv.constant4:
        /*0000*/ 	.dword	__assertfail
	.align		8
        /*0008*/ 	.dword	__unnamed_1
	.align		8
        /*0010*/ 	.dword	__unnamed_2
	.align		8
        /*0018*/ 	.dword	_ZN40_INTERNAL_6249ae4f_4_k_cu_7ca6eb80_229744cuda3std3__45__cpo5beginE
	.align		8
        /*0020*/ 	.dword	_ZN40_INTERNAL_6249ae4f_4_k_cu_7ca6eb80_229744cuda3std3__45__cpo3endE
	.align		8
        /*0028*/ 	.dword	_ZN40_INTERNAL_6249ae4f_4_k_cu_7ca6eb80_229744cuda3std3__45__cpo6cbeginE
	.align		8
        /*0030*/ 	.dword	_ZN40_INTERNAL_6249ae4f_4_k_cu_7ca6eb80_229744cuda3std3__45__cpo4cendE
	.align		8
        /*0038*/ 	.dword	_ZN40_INTERNAL_6249ae4f_4_k_cu_7ca6eb80_229744cuda3std3__442_GLOBAL__N__6249ae4f_4_k_cu_7ca6eb80_229746ignoreE
	.align		8
        /*0040*/ 	.dword	_ZN40_INTERNAL_6249ae4f_4_k_cu_7ca6eb80_229744cuda3std3__419piecewise_constructE
	.align		8
        /*0048*/ 	.dword	_ZN40_INTERNAL_6249ae4f_4_k_cu_7ca6eb80_229744cuda3std3__48in_placeE
	.align		8
        /*0050*/ 	.dword	_ZN40_INTERNAL_6249ae4f_4_k_cu_7ca6eb80_229744cuda3std6ranges3__45__cpo4swapE
	.align		8
        /*0058*/ 	.dword	_ZN40_INTERNAL_6249ae4f_4_k_cu_7ca6eb80_229744cuda3std6ranges3__45__cpo9iter_moveE
	.align		8
        /*0060*/ 	.dword	_ZN40_INTERNAL_6249ae4f_4_k_cu_7ca6eb80_229744cute7productE
	.align		8
        /*0068*/ 	.dword	_ZN40_INTERNAL_6249ae4f_4_k_cu_7ca6eb80_229744cute1_E
	.align		8
        /*0070*/ 	.dword	$str$25
	.align		8
        /*0078*/ 	.dword	$str$26
	.align		8
        /*0080*/ 	.dword	$str$27
	.align		8
        /*0088*/ 	.dword	$str$28


//--------------------- .text._ZN7cutlass13device_kernelINS_4gemm6kernel13GemmUniversalIN4cute5tupleIJiiiiEEENS1_10collective13CollectiveMmaINS1_35MainloopSm100TmaUmmaWarpSpecializedILi8ELi2ELi4ENS5_IJNS4_1CILi4EEENSA_ILi2EEENSA_ILi1EEEEEEEENS5_IJNSA_ILi64EEENSA_ILi128EEENSA_ILi32EEEEEENS_10tfloat32_tENS5_IJlSD_lEEESK_SL_NS4_8TiledMMAINS4_8MMA_AtomIJNS4_17SM100_MMA_TF32_SSISK_SK_fLi64ELi128ELNS4_4UMMA5MajorE0ELSQ_0ELNSP_7ScaleInE0ELSR_0EEEEEENS4_6LayoutINS5_IJSD_SD_SD_EEENS5_IJNSA_ILi0EEESW_SW_EEEEENS5_IJNS4_10UnderscoreESZ_SZ_EEEEENS4_23SM90_TMA_LOAD_MULTICASTENS4_14ComposedLayoutINS4_7SwizzleILi3ELi4ELi3EEENS4_18smem_ptr_flag_bitsILi32EEENSU_INS5_IJNSA_ILi8EEESI_EEENS5_IJSI_SD_EEEEEEEvNS4_8identityES12_S1C_vS1D_EENS_8epilogue10collective18CollectiveEpilogueINS1F_23Sm100TmaWarpSpecializedILi4ELi2ELi16ELb1ELb0EEEJSJ_NS5_IJNSU_ISG_SD_EENSU_ISI_SD_EEEEESK_SL_SK_SL_NS1F_6fusion15FusionCallbacksIS1J_NS1N_17LinearCombinationISK_fSK_fLNS_15FloatRoundStyleE2EEESJ_S1M_JEEENS4_5SM1004TMEM4LOAD26SM100_TMEM_LOAD_16dp128b8xENS4_13SM90_TMA_LOADES1C_NS4_17SM75_U32x4_LDSM_NENS4_14SM90_TMA_STOREES1C_NS4_17SM90_U32x4_STSM_NENS4_39AutoVectorizingCopyWithAssumedAlignmentILi128EEEEEEvvEEEEvNT_6ParamsE --------------------------
	.section	.text._ZN7cutlass13device_kernelINS_4gemm6kernel13GemmUniversalIN4cute5tupleIJiiiiEEENS1_10collective13CollectiveMmaINS1_35MainloopSm100TmaUmmaWarpSpecializedILi8ELi2ELi4ENS5_IJNS4_1CILi4EEENSA_ILi2EEENSA_ILi1EEEEEEEENS5_IJNSA_ILi64EEENSA_ILi128EEENSA_ILi32EEEEEENS_10tfloat32_tENS5_IJlSD_lEEESK_SL_NS4_8TiledMMAINS4_8MMA_AtomIJNS4_17SM100_MMA_TF32_SSISK_SK_fLi64ELi128ELNS4_4UMMA5MajorE0ELSQ_0ELNSP_7ScaleInE0ELSR_0EEEEEENS4_6LayoutINS5_IJSD_SD_SD_EEENS5_IJNSA_ILi0EEESW_SW_EEEEENS5_IJNS4_10UnderscoreESZ_SZ_EEEEENS4_23SM90_TMA_LOAD_MULTICASTENS4_14ComposedLayoutINS4_7SwizzleILi3ELi4ELi3EEENS4_18smem_ptr_flag_bitsILi32EEENSU_INS5_IJNSA_ILi8EEESI_EEENS5_IJSI_SD_EEEEEEEvNS4_8identityES12_S1C_vS1D_EENS_8epilogue10collective18CollectiveEpilogueINS1F_23Sm100TmaWarpSpecializedILi4ELi2ELi16ELb1ELb0EEEJSJ_NS5_IJNSU_ISG_SD_EENSU_ISI_SD_EEEEESK_SL_SK_SL_NS1F_6fusion15FusionCallbacksIS1J_NS1N_17LinearCombinationISK_fSK_fLNS_15FloatRoundStyleE2EEESJ_S1M_JEEENS4_5SM1004TMEM4LOAD26SM100_TMEM_LOAD_16dp128b8xENS4_13SM90_TMA_LOADES1C_NS4_17SM75_U32x4_LDSM_NENS4_14SM90_TMA_STOREES1C_NS4_17SM90_U32x4_STSM_NENS4_39AutoVectorizingCopyWithAssumedAlignmentILi128EEEEEEvvEEEEvNT_6ParamsE,"ax",@progbits
	.align	128
.text._ZN7cutlass13device_kernelINS_4gemm6kernel13GemmUniversalIN4cute5tupleIJiiiiEEENS1_10collective13CollectiveMmaINS1_35MainloopSm100TmaUmmaWarpSpecializedILi8ELi2ELi4ENS5_IJNS4_1CILi4EEENSA_ILi2EEENSA_ILi1EEEEEEEENS5_IJNSA_ILi64EEENSA_ILi128EEENSA_ILi32EEEEEENS_10tfloat32_tENS5_IJlSD_lEEESK_SL_NS4_8TiledMMAINS4_8MMA_AtomIJNS4_17SM100_MMA_TF32_SSISK_SK_fLi64ELi128ELNS4_4UMMA5MajorE0ELSQ_0ELNSP_7ScaleInE0ELSR_0EEEEEENS4_6LayoutINS5_IJSD_SD_SD_EEENS5_IJNSA_ILi0EEESW_SW_EEEEENS5_IJNS4_10UnderscoreESZ_SZ_EEEEENS4_23SM90_TMA_LOAD_MULTICASTENS4_14ComposedLayoutINS4_7SwizzleILi3ELi4ELi3EEENS4_18smem_ptr_flag_bitsILi32EEENSU_INS5_IJNSA_ILi8EEESI_EEENS5_IJSI_SD_EEEEEEEvNS4_8identityES12_S1C_vS1D_EENS_8epilogue10collective18CollectiveEpilogueINS1F_23Sm100TmaWarpSpecializedILi4ELi2ELi16ELb1ELb0EEEJSJ_NS5_IJNSU_ISG_SD_EENSU_ISI_SD_EEEEESK_SL_SK_SL_NS1F_6fusion15FusionCallbacksIS1J_NS1N_17LinearCombinationISK_fSK_fLNS_15FloatRoundStyleE2EEESJ_S1M_JEEENS4_5SM1004TMEM4LOAD26SM100_TMEM_LOAD_16dp128b8xENS4_13SM90_TMA_LOADES1C_NS4_17SM75_U32x4_LDSM_NENS4_14SM90_TMA_STOREES1C_NS4_17SM90_U32x4_STSM_NENS4_39AutoVectorizingCopyWithAssumedAlignmentILi128EEEEEEvvEEEEvNT_6ParamsE:
        .type           _ZN7cutlass13device_kernelINS_4gemm6kernel13GemmUniversalIN4cute5tupleIJiiiiEEENS1_10collective13CollectiveMmaINS1_35MainloopSm100TmaUmmaWarpSpecializedILi8ELi2ELi4ENS5_IJNS4_1CILi4EEENSA_ILi2EEENSA_ILi1EEEEEEEENS5_IJNSA_ILi64EEENSA_ILi128EEENSA_ILi32EEEEEENS_10tfloat32_tENS5_IJlSD_lEEESK_SL_NS4_8TiledMMAINS4_8MMA_AtomIJNS4_17SM100_MMA_TF32_SSISK_SK_fLi64ELi128ELNS4_4UMMA5MajorE0ELSQ_0ELNSP_7ScaleInE0ELSR_0EEEEEENS4_6LayoutINS5_IJSD_SD_SD_EEENS5_IJNSA_ILi0EEESW_SW_EEEEENS5_IJNS4_10UnderscoreESZ_SZ_EEEEENS4_23SM90_TMA_LOAD_MULTICASTENS4_14ComposedLayoutINS4_7SwizzleILi3ELi4ELi3EEENS4_18smem_ptr_flag_bitsILi32EEENSU_INS5_IJNSA_ILi8EEESI_EEENS5_IJSI_SD_EEEEEEEvNS4_8identityES12_S1C_vS1D_EENS_8epilogue10collective18CollectiveEpilogueINS1F_23Sm100TmaWarpSpecializedILi4ELi2ELi16ELb1ELb0EEEJSJ_NS5_IJNSU_ISG_SD_EENSU_ISI_SD_EEEEESK_SL_SK_SL_NS1F_6fusion15FusionCallbacksIS1J_NS1N_17LinearCombinationISK_fSK_fLNS_15FloatRoundStyleE2EEESJ_S1M_JEEENS4_5SM1004TMEM4LOAD26SM100_TMEM_LOAD_16dp128b8xENS4_13SM90_TMA_LOADES1C_NS4_17SM75_U32x4_LDSM_NENS4_14SM90_TMA_STOREES1C_NS4_17SM90_U32x4_STSM_NENS4_39AutoVectorizingCopyWithAssumedAlignmentILi128EEEEEEvvEEEEvNT_6ParamsE,@function
        .size           _ZN7cutlass13device_kernelINS_4gemm6kernel13GemmUniversalIN4cute5tupleIJiiiiEEENS1_10collective13CollectiveMmaINS1_35MainloopSm100TmaUmmaWarpSpecializedILi8ELi2ELi4ENS5_IJNS4_1CILi4EEENSA_ILi2EEENSA_ILi1EEEEEEEENS5_IJNSA_ILi64EEENSA_ILi128EEENSA_ILi32EEEEEENS_10tfloat32_tENS5_IJlSD_lEEESK_SL_NS4_8TiledMMAINS4_8MMA_AtomIJNS4_17SM100_MMA_TF32_SSISK_SK_fLi64ELi128ELNS4_4UMMA5MajorE0ELSQ_0ELNSP_7ScaleInE0ELSR_0EEEEEENS4_6LayoutINS5_IJSD_SD_SD_EEENS5_IJNSA_ILi0EEESW_SW_EEEEENS5_IJNS4_10UnderscoreESZ_SZ_EEEEENS4_23SM90_TMA_LOAD_MULTICASTENS4_14ComposedLayoutINS4_7SwizzleILi3ELi4ELi3EEENS4_18smem_ptr_flag_bitsILi32EEENSU_INS5_IJNSA_ILi8EEESI_EEENS5_IJSI_SD_EEEEEEEvNS4_8identityES12_S1C_vS1D_EENS_8epilogue10collective18CollectiveEpilogueINS1F_23Sm100TmaWarpSpecializedILi4ELi2ELi16ELb1ELb0EEEJSJ_NS5_IJNSU_ISG_SD_EENSU_ISI_SD_EEEEESK_SL_SK_SL_NS1F_6fusion15FusionCallbacksIS1J_NS1N_17LinearCombinationISK_fSK_fLNS_15FloatRoundStyleE2EEESJ_S1M_JEEENS4_5SM1004TMEM4LOAD26SM100_TMEM_LOAD_16dp128b8xENS4_13SM90_TMA_LOADES1C_NS4_17SM75_U32x4_LDSM_NENS4_14SM90_TMA_STOREES1C_NS4_17SM90_U32x4_STSM_NENS4_39AutoVectorizingCopyWithAssumedAlignmentILi128EEEEEEvvEEEEvNT_6ParamsE,(.L_x_196 - _ZN7cutlass13device_kernelINS_4gemm6kernel13GemmUniversalIN4cute5tupleIJiiiiEEENS1_10collective13CollectiveMmaINS1_35MainloopSm100TmaUmmaWarpSpecializedILi8ELi2ELi4ENS5_IJNS4_1CILi4EEENSA_ILi2EEENSA_ILi1EEEEEEEENS5_IJNSA_ILi64EEENSA_ILi128EEENSA_ILi32EEEEEENS_10tfloat32_tENS5_IJlSD_lEEESK_SL_NS4_8TiledMMAINS4_8MMA_AtomIJNS4_17SM100_MMA_TF32_SSISK_SK_fLi64ELi128ELNS4_4UMMA5MajorE0ELSQ_0ELNSP_7ScaleInE0ELSR_0EEEEEENS4_6LayoutINS5_IJSD_SD_SD_EEENS5_IJNSA_ILi0EEESW_SW_EEEEENS5_IJNS4_10UnderscoreESZ_SZ_EEEEENS4_23SM90_TMA_LOAD_MULTICASTENS4_14ComposedLayoutINS4_7SwizzleILi3ELi4ELi3EEENS4_18smem_ptr_flag_bitsILi32EEENSU_INS5_IJNSA_ILi8EEESI_EEENS5_IJSI_SD_EEEEEEEvNS4_8identityES12_S1C_vS1D_EENS_8epilogue10collective18CollectiveEpilogueINS1F_23Sm100TmaWarpSpecializedILi4ELi2ELi16ELb1ELb0EEEJSJ_NS5_IJNSU_ISG_SD_EENSU_ISI_SD_EEEEESK_SL_SK_SL_NS1F_6fusion15FusionCallbacksIS1J_NS1N_17LinearCombinationISK_fSK_fLNS_15FloatRoundStyleE2EEESJ_S1M_JEEENS4_5SM1004TMEM4LOAD26SM100_TMEM_LOAD_16dp128b8xENS4_13SM90_TMA_LOADES1C_NS4_17SM75_U32x4_LDSM_NENS4_14SM90_TMA_STOREES1C_NS4_17SM90_U32x4_STSM_NENS4_39AutoVectorizingCopyWithAssumedAlignmentILi128EEEEEEvvEEEEvNT_6ParamsE)
        .other          _ZN7cutlass13device_kernelINS_4gemm6kernel13GemmUniversalIN4cute5tupleIJiiiiEEENS1_10collective13CollectiveMmaINS1_35MainloopSm100TmaUmmaWarpSpecializedILi8ELi2ELi4ENS5_IJNS4_1CILi4EEENSA_ILi2EEENSA_ILi1EEEEEEEENS5_IJNSA_ILi64EEENSA_ILi128EEENSA_ILi32EEEEEENS_10tfloat32_tENS5_IJlSD_lEEESK_SL_NS4_8TiledMMAINS4_8MMA_AtomIJNS4_17SM100_MMA_TF32_SSISK_SK_fLi64ELi128ELNS4_4UMMA5MajorE0ELSQ_0ELNSP_7ScaleInE0ELSR_0EEEEEENS4_6LayoutINS5_IJSD_SD_SD_EEENS5_IJNSA_ILi0EEESW_SW_EEEEENS5_IJNS4_10UnderscoreESZ_SZ_EEEEENS4_23SM90_TMA_LOAD_MULTICASTENS4_14ComposedLayoutINS4_7SwizzleILi3ELi4ELi3EEENS4_18smem_ptr_flag_bitsILi32EEENSU_INS5_IJNSA_ILi8EEESI_EEENS5_IJSI_SD_EEEEEEEvNS4_8identityES12_S1C_vS1D_EENS_8epilogue10collective18CollectiveEpilogueINS1F_23Sm100TmaWarpSpecializedILi4ELi2ELi16ELb1ELb0EEEJSJ_NS5_IJNSU_ISG_SD_EENSU_ISI_SD_EEEEESK_SL_SK_SL_NS1F_6fusion15FusionCallbacksIS1J_NS1N_17LinearCombinationISK_fSK_fLNS_15FloatRoundStyleE2EEESJ_S1M_JEEENS4_5SM1004TMEM4LOAD26SM100_TMEM_LOAD_16dp128b8xENS4_13SM90_TMA_LOADES1C_NS4_17SM75_U32x4_LDSM_NENS4_14SM90_TMA_STOREES1C_NS4_17SM90_U32x4_STSM_NENS4_39AutoVectorizingCopyWithAssumedAlignmentILi128EEEEEEvvEEEEvNT_6ParamsE,@"STO_CUDA_ENTRY STV_DEFAULT"
_ZN7cutlass13device_kernelINS_4gemm6kernel13GemmUniversalIN4cute5tupleIJiiiiEEENS1_10collective13CollectiveMmaINS1_35MainloopSm100TmaUmmaWarpSpecializedILi8ELi2ELi4ENS5_IJNS4_1CILi4EEENSA_ILi2EEENSA_ILi1EEEEEEEENS5_IJNSA_ILi64EEENSA_ILi128EEENSA_ILi32EEEEEENS_10tfloat32_tENS5_IJlSD_lEEESK_SL_NS4_8TiledMMAINS4_8MMA_AtomIJNS4_17SM100_MMA_TF32_SSISK_SK_fLi64ELi128ELNS4_4UMMA5MajorE0ELSQ_0ELNSP_7ScaleInE0ELSR_0EEEEEENS4_6LayoutINS5_IJSD_SD_SD_EEENS5_IJNSA_ILi0EEESW_SW_EEEEENS5_IJNS4_10UnderscoreESZ_SZ_EEEEENS4_23SM90_TMA_LOAD_MULTICASTENS4_14ComposedLayoutINS4_7SwizzleILi3ELi4ELi3EEENS4_18smem_ptr_flag_bitsILi32EEENSU_INS5_IJNSA_ILi8EEESI_EEENS5_IJSI_SD_EEEEEEEvNS4_8identityES12_S1C_vS1D_EENS_8epilogue10collective18CollectiveEpilogueINS1F_23Sm100TmaWarpSpecializedILi4ELi2ELi16ELb1ELb0EEEJSJ_NS5_IJNSU_ISG_SD_EENSU_ISI_SD_EEEEESK_SL_SK_SL_NS1F_6fusion15FusionCallbacksIS1J_NS1N_17LinearCombinationISK_fSK_fLNS_15FloatRoundStyleE2EEESJ_S1M_JEEENS4_5SM1004TMEM4LOAD26SM100_TMEM_LOAD_16dp128b8xENS4_13SM90_TMA_LOADES1C_NS4_17SM75_U32x4_LDSM_NENS4_14SM90_TMA_STOREES1C_NS4_17SM90_U32x4_STSM_NENS4_39AutoVectorizingCopyWithAssumedAlignmentILi128EEEEEEvvEEEEvNT_6ParamsE:
[----:B------:R-:W1:Y:S01]  /*0000*/  LDC R1, c[0x0][0x37c] ;  /* 0x0000df00ff017b82 */ /* 0x000e620000000800 */
[----:B------:R-:W2:Y:S01]  /*0010*/  S2R R76, SR_TID.X ;  /* 0x00000000004c7919 */ /* 0x000ea20000002100 */
[----:B------:R-:W3:Y:S01]  /*0020*/  LDCU.64 UR8, c[0x0][0x890] ;  /* 0x00011200ff0877ac */ /* 0x000ee20008000a00 */
[----:B------:R-:W-:Y:S02]  /*0030*/  PRMT R63, RZ, 0x7610, R63 ;  /* 0x00007610ff3f7816 */ /* 0x000fe4000000003f */
[----:B------:R-:W-:Y:S01]  /*0040*/  ELECT P3, URZ, PT ;  /* 0x0000000000ff782f */ /* 0x000fe20003860000 */
[----:B---3--:R-:W-:-:S04]  /*0050*/  UISETP.NE.U32.AND UP0, UPT, UR8, URZ, UPT ;  /* 0x000000ff0800728c */ /* 0x008fc8000bf05070 */
[----:B------:R-:W-:Y:S01]  /*0060*/  UISETP.NE.AND.EX UP0, UPT, UR9, URZ, UPT, UP0 ;  /* 0x000000ff0900728c */ /* 0x000fe2000bf05300 */
[----:B--2---:R-:W-:-:S05]  /*0070*/  SHF.R.U32.HI R64, RZ, 0x5, R76 ;  /* 0x00000005ff407819 */ /* 0x004fca000001164c */
[----:B------:R-:W2:Y:S02]  /*0080*/  SHFL.IDX PT, R0, R64, RZ, 0x1f ;  /* 0x00001fff40007589 */ /* 0x000ea400000e0000 */
[----:B--2---:R-:W-:Y:S01]  /*0090*/  R2UR UR17, R0 ;  /* 0x00000000001172ca */ /* 0x004fe200000e0000 */
[----:B-1----:R-:W-:-:S14]  /*00a0*/  BRA.U UP0, `(.L_x_0) ;  /* 0x0000000100307547 */ /* 0x002fdc000b800000 */
[----:B------:R-:W1:Y:S02]  /*00b0*/  LDCU.64 UR4, c[0x0][0x888] ;  /* 0x00011100ff0477ac */ /* 0x000e640008000a00 */
[----:B-1----:R-:W-:-:S04]  /*00c0*/  UISETP.NE.U32.AND UP0, UPT, UR4, URZ, UPT ;  /* 0x000000ff0400728c */ /* 0x002fc8000bf05070 */
[----:B------:R-:W-:-:S09]  /*00d0*/  UISETP.NE.AND.EX UP0, UPT, UR5, URZ, UPT, UP0 ;  /* 0x000000ff0500728c */ /* 0x000fd2000bf05300 */
[----:B------:R-:W-:Y:S05]  /*00e0*/  BRA.U !UP0, `(.L_x_1) ;  /* 0x0000000108147547 */ /* 0x000fea000b800000 */
[----:B------:R-:W1:Y:S01]  /*00f0*/  LDC.64 R2, c[0x0][0x888] ;  /* 0x00022200ff027b82 */ /* 0x000e620000000a00 */
[----:B------:R-:W1:Y:S02]  /*0100*/  LDCU.64 UR4, c[0x0][0x358] ;  /* 0x00006b00ff0477ac */ /* 0x000e640008000a00 */
[----:B-1----:R1:W5:Y:S01]  /*0110*/  LDG.E R27, desc[UR4][R2.64] ;  /* 0x00000004021b7981 */ /* 0x002362000c1e1900 */
[----:B------:R-:W-:Y:S01]  /*0120*/  HFMA2 R63, -RZ, RZ, 0, 5.9604644775390625e-08 ;  /* 0x00000001ff3f7431 */ /* 0x000fe200000001ff */
[----:B------:R-:W-:Y:S05]  /*0130*/  BRA `(.L_x_0) ;  /* 0x00000000000c7947 */ /* 0x000fea0003800000 */
.L_x_1:
[----:B------:R-:W1:Y:S01]  /*0140*/  LDCU UR4, c[0x0][0x880] ;  /* 0x00011000ff0477ac */ /* 0x000e620008000800 */
[----:B------:R-:W-:Y:S01]  /*0150*/  HFMA2 R63, -RZ, RZ, 0, 5.9604644775390625e-08 ;  /* 0x00000001ff3f7431 */ /* 0x000fe200000001ff */
[----:B-1----:R-:W-:-:S07]  /*0160*/  MOV R27, UR4 ;  /* 0x00000004001b7c02 */ /* 0x002fce0008000f00 */
.L_x_0:
[----:B------:R-:W2:Y:S02]  /*0170*/  LDCU.64 UR4, c[0x0][0x8b0] ;  /* 0x00011600ff0477ac */ /* 0x000ea40008000a00 */
[----:B--2---:R-:W-:-:S04]  /*0180*/  UISETP.NE.U32.AND UP0, UPT, UR4, URZ, UPT ;  /* 0x000000ff0400728c */ /* 0x004fc8000bf05070 */
[----:B------:R-:W-:-:S09]  /*0190*/  UISETP.NE.AND.EX UP0, UPT, UR5, URZ, UPT, UP0 ;  /* 0x000000ff0500728c */ /* 0x000fd2000bf05300 */
[----:B------:R-:W-:Y:S05]  /*01a0*/  BRA.U UP0, `(.L_x_2) ;  /* 0x0000000100287547 */ /* 0x000fea000b800000 */
[----:B------:R-:W2:Y:S02]  /*01b0*/  LDCU.64 UR4, c[0x0][0x8a8] ;  /* 0x00011500ff0477ac */ /* 0x000ea40008000a00 */
[----:B--2---:R-:W-:-:S04]  /*01c0*/  UISETP.NE.U32.AND UP0, UPT, UR4, URZ, UPT ;  /* 0x000000ff0400728c */ /* 0x004fc8000bf05070 */
[----:B------:R-:W-:-:S09]  /*01d0*/  UISETP.NE.AND.EX UP0, UPT, UR5, URZ, UPT, UP0 ;  /* 0x000000ff0500728c */ /* 0x000fd2000bf05300 */
[----:B------:R-:W-:Y:S05]  /*01e0*/  BRA.U !UP0, `(.L_x_3) ;  /* 0x0000000108107547 */ /* 0x000fea000b800000 */
[----:B------:R-:W2:Y:S01]  /*01f0*/  LDC.64 R24, c[0x0][0x8a8] ;  /* 0x00022a00ff187b82 */ /* 0x000ea20000000a00 */
[----:B------:R-:W2:Y:S02]  /*0200*/  LDCU.64 UR4, c[0x0][0x358] ;  /* 0x00006b00ff0477ac */ /* 0x000ea40008000a00 */
[----:B--2---:R2:W5:Y:S01]  /*0210*/  LDG.E R24, desc[UR4][R24.64] ;  /* 0x0000000418187981 */ /* 0x004562000c1e1900 */
[----:B------:R-:W-:Y:S05]  /*0220*/  BRA `(.L_x_2) ;  /* 0x0000000000087947 */ /* 0x000fea0003800000 */
.L_x_3:
[----:B------:R-:W2:Y:S02]  /*0230*/  LDCU UR4, c[0x0][0x8a0] ;  /* 0x00011400ff0477ac */ /* 0x000ea40008000800 */
[----:B--2---:R-:W-:Y:S02]  /*0240*/  MOV R24, UR4 ;  /* 0x0000000400187c02 */ /* 0x004fe40008000f00 */
.L_x_2:
[----:B------:R-:W-:Y:S01]  /*0250*/  IMAD.U32 R0, RZ, RZ, UR17 ;  /* 0x00000011ff007e24 */ /* 0x000fe2000f8e00ff */
[----:B------:R-:W-:Y:S04]  /*0260*/  BSSY.RECONVERGENT B0, `(.L_x_4) ;  /* 0x000000c000007945 */ /* 0x000fe80003800200 */
[C---:B------:R-:W-:Y:S02]  /*0270*/  ISETP.NE.OR P1, PT, R0.reuse, 0x1, !P3 ;  /* 0x000000010000780c */ /* 0x040fe40005f25670 */
[----:B------:R-:W-:-:S11]  /*0280*/  ISETP.NE.OR P0, PT, R0, 0x3, !P3 ;  /* 0x000000030000780c */ /* 0x000fd60005f05670 */
[----:B------:R-:W-:Y:S05]  /*0290*/  @P1 BRA `(.L_x_5) ;  /* 0x0000000000201947 */ /* 0x000fea0003800000 */
[----:B------:R-:W3:Y:S02]  /*02a0*/  LDCU.64 UR4, c[0x0][0x348] ;  /* 0x00006900ff0477ac */ /* 0x000ee40008000a00 */
[----:B---3--:R-:W-:Y:S02]  /*02b0*/  UIADD3 UR6, UP1, UPT, UR4, 0x80, URZ ;  /* 0x0000008004067890 */ /* 0x008fe4000ff3e0ff */
[----:B------:R-:W-:Y:S02]  /*02c0*/  UIADD3 UR4, UP0, UPT, UR4, 0x180, URZ ;  /* 0x0000018004047890 */ /* 0x000fe4000ff1e0ff */
[----:B------:R-:W-:Y:S02]  /*02d0*/  UIADD3.X UR7, UPT, UPT, URZ, UR5, URZ, UP1, !UPT ;  /* 0x00000005ff077290 */ /* 0x000fe40008ffe4ff */
[----:B------:R-:W-:-:S07]  /*02e0*/  UIADD3.X UR5, UPT, UPT, URZ, UR5, URZ, UP0, !UPT ;  /* 0x00000005ff057290 */ /* 0x000fce00087fe4ff */
[----:B------:R3:W-:Y:S02]  /*02f0*/  UTMACCTL.PF [UR6] ;  /* 0x00000000060079b9 */ /* 0x0007e40008040000 */
[----:B------:R3:W-:Y:S02]  /*0300*/  UTMACCTL.PF [UR4] ;  /* 0x00000000040079b9 */ /* 0x0007e40008040000 */
[----:B---3--:R-:W-:Y:S01]  /*0310*/  NOP ;  /* 0x0000000000007918 */ /* 0x008fe20000000000 */
.L_x_5:
[----:B------:R-:W-:Y:S05]  /*0320*/  BSYNC.RECONVERGENT B0 ;  /* 0x0000000000007941 */ /* 0x000fea0003800200 */
.L_x_4:
[----:B------:R-:W-:Y:S04]  /*0330*/  BSSY.RECONVERGENT B0, `(.L_x_6) ;  /* 0x000000a000007945 */ /* 0x000fe80003800200 */
        /* <DEDUP_REMOVED lines=9> */
.L_x_7:
[----:B------:R-:W-:Y:S05]  /*03d0*/  BSYNC.RECONVERGENT B0 ;  /* 0x0000000000007941 */ /* 0x000fea0003800200 */
.L_x_6:
[----:B------:R-:W3:Y:S01]  /*03e0*/  LDCU.64 UR4, c[0x0][0x888] ;  /* 0x00011100ff0477ac */ /* 0x000ee20008000a00 */
[----:B------:R-:W-:Y:S02]  /*03f0*/  UISETP.EQ.U32.AND UP1, UPT, UR8, URZ, UPT ;  /* 0x000000ff0800728c */ /* 0x000fe4000bf22070 */
[----:B------:R-:W-:Y:S02]  /*0400*/  UPLOP3.LUT UP4, UPT, UPT, UPT, UPT, 0x80, 0x8 ;  /* 0x000000000008789c */ /* 0x000fe40003f8f070 */
[----:B---3--:R-:W-:-:S04]  /*0410*/  UISETP.NE.U32.AND UP0, UPT, UR4, URZ, UPT ;  /* 0x000000ff0400728c */ /* 0x008fc8000bf05070 */
[----:B------:R-:W-:-:S04]  /*0420*/  UISETP.NE.AND.EX UP0, UPT, UR5, URZ, UPT, UP0 ;  /* 0x000000ff0500728c */ /* 0x000fc8000bf05300 */
[----:B------:R-:W-:-:S04]  /*0430*/  UISETP.EQ.OR.EX UP2, UPT, UR9, URZ, !UP0, UP1 ;  /* 0x000000ff0900728c */ /* 0x000fc8000c742710 */
[----:B------:R-:W-:-:S06]  /*0440*/  UP2UR UR4, UPR, URZ, 0x4 ;  /* 0x00000004ff047883 */ /* 0x000fcc0008000000 */
[----:B------:R-:W-:Y:S01]  /*0450*/  MOV R67, UR4 ;  /* 0x0000000400437c02 */ /* 0x000fe20008000f00 */
[----:B------:R-:W-:Y:S06]  /*0460*/  BRA.U !UP2, `(.L_x_8) ;  /* 0x000000010a207547 */ /* 0x000fec000b800000 */
[----:B------:R-:W-:Y:S01]  /*0470*/  UISETP.NE.U32.AND UP1, UPT, UR8, URZ, UPT ;  /* 0x000000ff0800728c */ /* 0x000fe2000bf25070 */
[----:B-----5:R-:W-:Y:S01]  /*0480*/  FSETP.NEU.AND P0, PT, R27, RZ, PT ;  /* 0x000000ff1b00720b */ /* 0x020fe20003f0d000 */
[----:B------:R-:W-:Y:S02]  /*0490*/  USEL UR4, URZ, 0xffffffff, UP0 ;  /* 0xffffffffff047887 */ /* 0x000fe40008000000 */
[----:B------:R-:W-:-:S10]  /*04a0*/  UISETP.NE.AND.EX UP1, UPT, UR9, URZ, UPT, UP1 ;  /* 0x000000ff0900728c */ /* 0x000fd4000bf25310 */
[----:B------:R-:W-:Y:S01]  /*04b0*/  VOTEU.ANY UP0, P0 ;  /* 0x0000000000ff7886 */ /* 0x000fe20000000100 */
[----:B------:R-:W-:-:S04]  /*04c0*/  @!UP1 USEL UR4, URZ, 0xffffffff, UP0 ;  /* 0xffffffffff049887 */ /* 0x000fc80008000000 */
[----:B------:R-:W-:-:S04]  /*04d0*/  ULOP3.LUT UR4, UR4, 0x1, URZ, 0xc0, !UPT ;  /* 0x0000000104047892 */ /* 0x000fc8000f8ec0ff */
[----:B------:R-:W-:-:S11]  /*04e0*/  UISETP.NE.U32.AND UP4, UPT, UR4, 0x1, UPT ;  /* 0x000000010400788c */ /* 0x000fd6000bf85070 */
.L_x_8:
[----:B-1----:R-:W1:Y:S01]  /*04f0*/  SHFL.IDX PT, R2, R64, RZ, 0x1f ;  /* 0x00001fff40027589 */ /* 0x002e6200000e0000 */
[----:B------:R-:W-:-:S04]  /*0500*/  UISETP.NE.AND UP0, UPT, UR17, 0x2, UPT ;  /* 0x000000021100788c */ /* 0x000fc8000bf05270 */
[----:B------:R-:W-:Y:S01]  /*0510*/  USEL UR48, URZ, 0x1, UP0 ;  /* 0x00000001ff307887 */ /* 0x000fe20008000000 */
[----:B-1----:R-:W-:-:S13]  /*0520*/  ISETP.NE.AND P0, PT, R2, RZ, PT ;  /* 0x000000ff0200720c */ /* 0x002fda0003f05270 */
[----:B------:R-:W-:Y:S05]  /*0530*/  @P0 BRA `(.L_x_9) ;  /* 0x0000000000840947 */ /* 0x000fea0003800000 */
[----:B------:R-:W-:Y:S01]  /*0540*/  ELECT P0, URZ, PT ;  /* 0x0000000000ff782f */ /* 0x000fe20003800000 */
[----:B------:R-:W-:-:S12]  /*0550*/  BSSY.RECONVERGENT B0, `(.L_x_9) ;  /* 0x000001f000007945 */ /* 0x000fd80003800200 */
[----:B------:R-:W-:Y:S05]  /*0560*/  @!P0 BRA `(.L_x_10) ;  /* 0x0000000000748947 */ /* 0x000fea0003800000 */
[----:B------:R-:W1:Y:S01]  /*0570*/  S2UR UR4, SR_CgaCtaId ;  /* 0x00000000000479c3 */ /* 0x000e620000008800 */
[----:B------:R-:W-:Y:S01]  /*0580*/  UMOV UR5, 0x400 ;  /* 0x0000040000057882 */ /* 0x000fe20000000000 */
[----:B------:R-:W-:Y:S01]  /*0590*/  UMOV UR8, 0x1 ;  /* 0x0000000100087882 */ /* 0x000fe20000000000 */
[----:B------:R-:W-:Y:S01]  /*05a0*/  UMOV UR6, 0x5 ;  /* 0x0000000500067882 */ /* 0x000fe20000000000 */
[----:B------:R-:W-:-:S04]  /*05b0*/  UIADD3 UR8, UPT, UPT, -UR8, 0x100000, URZ ;  /* 0x0010000008087890 */ /* 0x000fc8000fffe1ff */
[----:B------:R-:W-:Y:S02]  /*05c0*/  USHF.L.U32 UR9, UR8, 0xb, URZ ;  /* 0x0000000b08097899 */ /* 0x000fe400080006ff */
[----:B------:R-:W-:Y:S02]  /*05d0*/  USHF.L.U32 UR8, UR8, 0x1, URZ ;  /* 0x0000000108087899 */ /* 0x000fe400080006ff */
[----:B------:R-:W-:-:S04]  /*05e0*/  UIADD3 UR6, UPT, UPT, -UR6, 0x100000, URZ ;  /* 0x0010000006067890 */ /* 0x000fc8000fffe1ff */
[----:B------:R-:W-:Y:S02]  /*05f0*/  USHF.L.U32 UR7, UR6, 0xb, URZ ;  /* 0x0000000b06077899 */ /* 0x000fe400080006ff */
[----:B------:R-:W-:Y:S02]  /*0600*/  USHF.L.U32 UR6, UR6, 0x1, URZ ;  /* 0x0000000106067899 */ /* 0x000fe400080006ff */
[----:B-1----:R-:W-:Y:S01]  /*0610*/  ULEA UR4, UR4, UR5, 0x18 ;  /* 0x0000000504047291 */ /* 0x002fe2000f8ec0ff */
[----:B------:R-:W1:Y:S11]  /*0620*/  FENCE.VIEW.ASYNC.S ;  /* 0x00000000000073c6 */ /* 0x000e760000000000 */
[----:B-1----:R1:W3:Y:S01]  /*0630*/  SYNCS.EXCH.64 URZ, [UR4], UR8 ;  /* 0x0000000804ff75b2 */ /* 0x0022e20008000100 */
[----:B------:R1:W4:Y:S01]  /*0640*/  SYNCS.EXCH.64 URZ, [UR4+0x40], UR6 ;  /* 0x0000400604ff75b2 */ /* 0x0003220008000100 */
[----:B------:R1:W1:Y:S01]  /*0650*/  SYNCS.EXCH.64 URZ, [UR4+0x8], UR8 ;  /* 0x0000080804ff75b2 */ /* 0x0002620008000100 */
        /* <DEDUP_REMOVED lines=13> */
[----:B------:R-:W-:Y:S01]  /*0730*/  NOP ;  /* 0x0000000000007918 */ /* 0x000fe20000000000 */
.L_x_10:
[----:B-1----:R-:W-:Y:S05]  /*0740*/  BSYNC.RECONVERGENT B0 ;  /* 0x0000000000007941 */ /* 0x002fea0003800200 */
.L_x_9:
[----:B------:R-:W1:Y:S01]  /*0750*/  SHFL.IDX PT, R2, R64, RZ, 0x1f ;  /* 0x00001fff40027589 */ /* 0x000e6200000e0000 */
[----:B------:R-:W-:Y:S01]  /*0760*/  NOP ;  /* 0x0000000000007918 */ /* 0x000fe20000000000 */
[----:B-1----:R-:W-:-:S13]  /*0770*/  ISETP.NE.AND P0, PT, R2, 0x1, PT ;  /* 0x000000010200780c */ /* 0x002fda0003f05270 */
[----:B------:R-:W-:Y:S05]  /*0780*/  @P0 BRA `(.L_x_11) ;  /* 0x0000000000580947 */ /* 0x000fea0003800000 */
        /* <DEDUP_REMOVED lines=9> */
[----:B------:R-:W-:Y:S01]  /*0820*/  USHF.L.U32 UR6, UR6, 0x1, URZ ;  /* 0x0000000106067899 */ /* 0x000fe200080006ff */
[----:B------:R-:W-:Y:S01]  /*0830*/  ELECT P0, URZ, PT ;  /* 0x0000000000ff782f */ /* 0x000fe20003800000 */
[----:B-1----:R-:W-:Y:S01]  /*0840*/  ULEA UR4, UR4, UR5, 0x18 ;  /* 0x0000000504047291 */ /* 0x002fe2000f8ec0ff */
[----:B------:R-:W1:Y:S11]  /*0850*/  FENCE.VIEW.ASYNC.S ;  /* 0x00000000000073c6 */ /* 0x000e760000000000 */
[----:B-1----:R1:W1:Y:S01]  /*0860*/  SYNCS.EXCH.64 URZ, [UR4+0x80], UR8 ;  /* 0x0000800804ff75b2 */ /* 0x0022620008000100 */
        /* <DEDUP_REMOVED lines=8> */
.L_x_11:
[----:B------:R-:W2:Y:S01]  /*08f0*/  SHFL.IDX PT, R2, R64, RZ, 0x1f ;  /* 0x00001fff40027589 */ /* 0x000ea200000e0000 */
[----:B------:R-:W-:Y:S01]  /*0900*/  NOP ;  /* 0x0000000000007918 */ /* 0x000fe20000000000 */
[----:B--2---:R-:W-:-:S13]  /*0910*/  ISETP.NE.AND P0, PT, R2, 0x3, PT ;  /* 0x000000030200780c */ /* 0x004fda0003f05270 */
[----:B------:R-:W-:Y:S05]  /*0920*/  @P0 BRA `(.L_x_12) ;  /* 0x0000000000300947 */ /* 0x000fea0003800000 */
[----:B-1----:R-:W1:Y:S01]  /*0930*/  S2UR UR4, SR_CgaCtaId ;  /* 0x00000000000479c3 */ /* 0x002e620000008800 */
[----:B------:R-:W-:Y:S01]  /*0940*/  UMOV UR6, 0x400 ;  /* 0x0000040000067882 */ /* 0x000fe20000000000 */
[----:B------:R-:W-:Y:S01]  /*0950*/  UMOV UR5, 0x20 ;  /* 0x0000002000057882 */ /* 0x000fe20000000000 */
[----:B------:R-:W-:Y:S01]  /*0960*/  ELECT P0, URZ, PT ;  /* 0x0000000000ff782f */ /* 0x000fe20003800000 */
[----:B-1----:R-:W-:Y:S02]  /*0970*/  ULEA UR6, UR4, UR6, 0x18 ;  /* 0x0000000604067291 */ /* 0x002fe4000f8ec0ff */
[----:B------:R-:W-:-:S04]  /*0980*/  UIADD3 UR4, UPT, UPT, -UR5, 0x100000, URZ ;  /* 0x0010000005047890 */ /* 0x000fc8000fffe1ff */
[----:B------:R-:W-:Y:S02]  /*0990*/  USHF.L.U32 UR5, UR4, 0xb, URZ ;  /* 0x0000000b04057899 */ /* 0x000fe400080006ff */
[----:B------:R-:W-:Y:S01]  /*09a0*/  USHF.L.U32 UR4, UR4, 0x1, URZ ;  /* 0x0000000104047899 */ /* 0x000fe200080006ff */
[----:B------:R-:W1:Y:S11]  /*09b0*/  FENCE.VIEW.ASYNC.S ;  /* 0x00000000000073c6 */ /* 0x000e760000000000 */
[----:B-1----:R2:W1:Y:S01]  /*09c0*/  SYNCS.EXCH.64 URZ, [UR6+0xc0], UR4 ;  /* 0x0000c00406ff75b2 */ /* 0x0024620008000100 */
[----:B------:R2:W1:Y:S02]  /*09d0*/  SYNCS.EXCH.64 URZ, [UR6+0xc8], UR4 ;  /* 0x0000c80406ff75b2 */ /* 0x0004640008000100 */
[----:B--2---:R-:W-:Y:S01]  /*09e0*/  NOP ;  /* 0x0000000000007918 */ /* 0x004fe20000000000 */
.L_x_12:
[----:B------:R-:W2:Y:S01]  /*09f0*/  SHFL.IDX PT, R2, R64, RZ, 0x1f ;  /* 0x00001fff40027589 */ /* 0x000ea200000e0000 */
[----:B------:R-:W-:Y:S01]  /*0a00*/  NOP ;  /* 0x0000000000007918 */ /* 0x000fe20000000000 */
[----:B--2---:R-:W-:-:S13]  /*0a10*/  ISETP.NE.AND P0, PT, R2, 0x4, PT ;  /* 0x000000040200780c */ /* 0x004fda0003f05270 */
[----:B------:R-:W-:Y:S05]  /*0a20*/  @P0 BRA `(.L_x_13) ;  /* 0x00000000004c0947 */ /* 0x000fea0003800000 */
[----:B-1----:R-:W1:Y:S01]  /*0a30*/  S2UR UR6, SR_CgaCtaId ;  /* 0x00000000000679c3 */ /* 0x002e620000008800 */
[----:B------:R-:W-:Y:S01]  /*0a40*/  UMOV UR4, 0x720 ;  /* 0x0000072000047882 */ /* 0x000fe20000000000 */
[----:B------:R-:W-:Y:S01]  /*0a50*/  UMOV UR5, 0x400 ;  /* 0x0000040000057882 */ /* 0x000fe20000000000 */
[----:B------:R-:W-:Y:S01]  /*0a60*/  USEL UR4, UR4, 0x620, UP4 ;  /* 0x0000062004047887 */ /* 0x000fe2000a000000 */
[----:B------:R-:W-:Y:S01]  /*0a70*/  UMOV UR8, 0x1 ;  /* 0x0000000100087882 */ /* 0x000fe20000000000 */
[----:B------:R-:W-:Y:S01]  /*0a80*/  ELECT P0, URZ, PT ;  /* 0x0000000000ff782f */ /* 0x000fe20003800000 */
[----:B------:R-:W-:-:S04]  /*0a90*/  UIADD3 UR8, UPT, UPT, -UR8, 0x100000, URZ ;  /* 0x0010000008087890 */ /* 0x000fc8000fffe1ff */
[----:B------:R-:W-:Y:S02]  /*0aa0*/  USHF.L.U32 UR9, UR8, 0xb, URZ ;  /* 0x0000000b08097899 */ /* 0x000fe400080006ff */
[----:B------:R-:W-:Y:S02]  /*0ab0*/  USHF.L.U32 UR8, UR8, 0x1, URZ ;  /* 0x0000000108087899 */ /* 0x000fe400080006ff */
[----:B-1----:R-:W-:Y:S02]  /*0ac0*/  ULEA UR6, UR6, UR5, 0x18 ;  /* 0x0000000506067291 */ /* 0x002fe4000f8ec0ff */
[----:B------:R-:W-:-:S04]  /*0ad0*/  UIADD3 UR4, UPT, UPT, -UR4, 0x100000, URZ ;  /* 0x0010000004047890 */ /* 0x000fc8000fffe1ff */
[----:B------:R-:W-:Y:S02]  /*0ae0*/  USHF.L.U32 UR5, UR4, 0xb, URZ ;  /* 0x0000000b04057899 */ /* 0x000fe400080006ff */
[----:B------:R-:W-:Y:S01]  /*0af0*/  USHF.L.U32 UR4, UR4, 0x1, URZ ;  /* 0x0000000104047899 */ /* 0x000fe200080006ff */
[----:B------:R-:W1:Y:S03]  /*0b00*/  FENCE.VIEW.ASYNC.S ;  /* 0x00000000000073c6 */ /* 0x000e660000000000 */
[----:B-1----:R2:W1:Y:S08]  /*0b10*/  SYNCS.EXCH.64 URZ, [UR6+0xd0], UR8 ;  /* 0x0000d00806ff75b2 */ /* 0x0024700008000100 */
[----:B------:R2:W1:Y:S01]  /*0b20*/  SYNCS.EXCH.64 URZ, [UR6+0xe0], UR4 ;  /* 0x0000e00406ff75b2 */ /* 0x0004620008000100 */
[----:B------:R2:W1:Y:S01]  /*0b30*/  SYNCS.EXCH.64 URZ, [UR6+0xd8], UR8 ;  /* 0x0000d80806ff75b2 */ /* 0x0004620008000100 */
[----:B------:R2:W1:Y:S02]  /*0b40*/  SYNCS.EXCH.64 URZ, [UR6+0xe8], UR4 ;  /* 0x0000e80406ff75b2 */ /* 0x0004640008000100 */
[----:B--2---:R-:W-:Y:S01]  /*0b50*/  NOP ;  /* 0x0000000000007918 */ /* 0x004fe20000000000 */
.L_x_13:
[----:B------:R-:W2:Y:S01]  /*0b60*/  SHFL.IDX PT, R2, R64, RZ, 0x1f ;  /* 0x00001fff40027589 */ /* 0x000ea200000e0000 */
[----:B------:R-:W-:Y:S01]  /*0b70*/  NOP ;  /* 0x0000000000007918 */ /* 0x000fe20000000000 */
[----:B--2---:R-:W-:-:S13]  /*0b80*/  ISETP.NE.AND P0, PT, R2, 0x5, PT ;  /* 0x000000050200780c */ /* 0x004fda0003f05270 */
[----:B------:R-:W-:Y:S05]  /*0b90*/  @P0 BRA `(.L_x_14) ;  /* 0x0000000000580947 */ /* 0x000fea0003800000 */
[----:B-1----:R-:W1:Y:S01]  /*0ba0*/  S2UR UR4, SR_CgaCtaId ;  /* 0x00000000000479c3 */ /* 0x002e620000008800 */
        /* <DEDUP_REMOVED lines=19> */
[----:B------:R2:W1:Y:S02]  /*0ce0*/  SYNCS.EXCH.64 URZ, [UR4+0x128], UR6 ;  /* 0x0001280604ff75b2 */ /* 0x0004640008000100 */
[----:B--2---:R-:W-:Y:S01]  /*0cf0*/  NOP ;  /* 0x0000000000007918 */ /* 0x004fe20000000000 */
.L_x_14:
[----:B------:R-:W2:Y:S01]  /*0d00*/  SHFL.IDX PT, R2, R64, RZ, 0x1f ;  /* 0x00001fff40027589 */ /* 0x000ea200000e0000 */
[----:B------:R-:W-:Y:S01]  /*0d10*/  NOP ;  /* 0x0000000000007918 */ /* 0x000fe20000000000 */
[----:B--2---:R-:W-:-:S13]  /*0d20*/  ISETP.NE.AND P0, PT, R2, 0x3, PT ;  /* 0x000000030200780c */ /* 0x004fda0003f05270 */
[----:B------:R-:W-:Y:S05]  /*0d30*/  @P0 BRA `(.L_x_15) ;  /* 0x0000000000380947 */ /* 0x000fea0003800000 */
[----:B------:R-:W2:Y:S01]  /*0d40*/  S2UR UR5, SR_CgaCtaId ;  /* 0x00000000000579c3 */ /* 0x000ea20000008800 */
[----:B-1----:R-:W-:Y:S01]  /*0d50*/  UMOV UR4, 0x400 ;  /* 0x0000040000047882 */ /* 0x002fe20000000000 */
[----:B------:R-:W-:Y:S01]  /*0d60*/  UMOV UR6, 0x20 ;  /* 0x0000002000067882 */ /* 0x000fe20000000000 */
[----:B------:R-:W-:Y:S01]  /*0d70*/  ELECT P0, URZ, PT ;  /* 0x0000000000ff782f */ /* 0x000fe20003800000 */
[----:B------:R-:W-:-:S04]  /*0d80*/  UIADD3 UR6, UPT, UPT, -UR6, 0x100000, URZ ;  /* 0x0010000006067890 */ /* 0x000fc8000fffe1ff */
[----:B------:R-:W-:Y:S02]  /*0d90*/  USHF.L.U32 UR7, UR6, 0xb, URZ ;  /* 0x0000000b06077899 */ /* 0x000fe400080006ff */
[----:B------:R-:W-:Y:S02]  /*0da0*/  USHF.L.U32 UR6, UR6, 0x1, URZ ;  /* 0x0000000106067899 */ /* 0x000fe400080006ff */
[----:B--2---:R-:W-:Y:S01]  /*0db0*/  ULEA UR4, UR5, UR4, 0x18 ;  /* 0x0000000405047291 */ /* 0x004fe2000f8ec0ff */
[----:B------:R-:W1:Y:S11]  /*0dc0*/  FENCE.VIEW.ASYNC.S ;  /* 0x00000000000073c6 */ /* 0x000e760000000000 */
[----:B-1----:R2:W1:Y:S01]  /*0dd0*/  SYNCS.EXCH.64 URZ, [UR4+0x130], UR6 ;  /* 0x0001300604ff75b2 */ /* 0x0024620008000100 */
[----:B------:R2:W1:Y:S01]  /*0de0*/  SYNCS.EXCH.64 URZ, [UR4+0x140], UR6 ;  /* 0x0001400604ff75b2 */ /* 0x0004620008000100 */
[----:B------:R2:W1:Y:S01]  /*0df0*/  SYNCS.EXCH.64 URZ, [UR4+0x138], UR6 ;  /* 0x0001380604ff75b2 */ /* 0x0004620008000100 */
[----:B------:R2:W1:Y:S02]  /*0e00*/  SYNCS.EXCH.64 URZ, [UR4+0x148], UR6 ;  /* 0x0001480604ff75b2 */ /* 0x0004640008000100 */
[----:B--2---:R-:W-:Y:S01]  /*0e10*/  NOP ;  /* 0x0000000000007918 */ /* 0x004fe20000000000 */
.L_x_15:
[----:B-1----:R-:W1:Y:S01]  /*0e20*/  LDCU UR4, c[0x0][0x36c] ;  /* 0x00006d80ff0477ac */ /* 0x002e620008000800 */
[----:B------:R-:W-:Y:S01]  /*0e30*/  ISETP.NE.OR P3, PT, R0, 0x2, !P3 ;  /* 0x000000020000780c */ /* 0x000fe20005f65670 */
[----:B------:R-:W-:Y:S01]  /*0e40*/  NOP ;  /* 0x0000000000007918 */ /* 0x000fe20000000000 */
[----:B------:R-:W-:Y:S01]  /*0e50*/  LOP3.LUT R0, R76, 0x1f, RZ, 0xc0, !PT ;  /* 0x0000001f4c007812 */ /* 0x000fe200078ec0ff */
[----:B------:R-:W-:Y:S02]  /*0e60*/  UISETP.NE.AND UP5, UPT, UR17, URZ, UPT ;  /* 0x000000ff1100728c */ /* 0x000fe4000bfa5270 */
[----:B-1----:R-:W-:-:S09]  /*0e70*/  UISETP.EQ.U32.AND UP6, UPT, UR4, 0x1, UPT ;  /* 0x000000010400788c */ /* 0x002fd2000bfc2070 */
[----:B------:R-:W-:Y:S05]  /*0e80*/  BRA.U !UP6, `(.L_x_16) ;  /* 0x000000010e087547 */ /* 0x000fea000b800000 */
[----:B---34-:R-:W-:Y:S01]  /*0e90*/  UCGABAR_ARV ;  /* 0x00000000000079c7 */ /* 0x018fe20008000000 */
[----:B------:R-:W-:Y:S05]  /*0ea0*/  BRA `(.L_x_17) ;  /* 0x0000000000047947 */ /* 0x000fea0003800000 */
.L_x_16:
[----:B---34-:R-:W-:Y:S01]  /*0eb0*/  NOP ;  /* 0x0000000000007918 */ /* 0x018fe20000000000 */
.L_x_17:
[----:B------:R-:W1:Y:S01]  /*0ec0*/  S2UR UR16, SR_CTAID.X ;  /* 0x00000000001079c3 */ /* 0x000e620000002500 */
[----:B------:R-:W-:-:S05]  /*0ed0*/  CS2R.32 R66, SR_CgaSize ;  /* 0x0000000000427805 */ /* 0x000fca0000008a00 */
[----:B------:R-:W-:-:S05]  /*0ee0*/  IMAD R66, R66, -0xa0, RZ ;  /* 0xffffff6042427824 */ /* 0x000fca00078e02ff */
[----:B------:R-:W-:-:S14]  /*0ef0*/  R2UR UR5, R66 ;  /* 0x00000000420572ca */ /* 0x000fdc00000e0000 */
[----:B------:R-:W2:Y:S01]  /*0f00*/  LDCU UR5, c[0x0][UR5+0x2b0] ;  /* 0x00005600050577ac */ /* 0x000ea20008000800 */
[----:B------:R-:W-:-:S05]  /*0f10*/  CS2R.32 R66, SR_CgaSize ;  /* 0x0000000000427805 */ /* 0x000fca0000008a00 */
[----:B------:R-:W-:-:S05]  /*0f20*/  IMAD R66, R66, -0xa0, RZ ;  /* 0xffffff6042427824 */ /* 0x000fca00078e02ff */
[----:B------:R-:W-:-:S14]  /*0f30*/  R2UR UR4, R66 ;  /* 0x00000000420472ca */ /* 0x000fdc00000e0000 */
[----:B------:R-:W3:Y:S01]  /*0f40*/  LDCU UR4, c[0x0][UR4+0x2b4] ;  /* 0x00005680040477ac */ /* 0x000ee20008000800 */
[----:B------:R-:W4:Y:S01]  /*0f50*/  S2UR UR20, SR_CTAID.Y ;  /* 0x00000000001479c3 */ /* 0x000f220000002600 */
[----:B------:R-:W-:-:S05]  /*0f60*/  CS2R.32 R66, SR_CgaSize ;  /* 0x0000000000427805 */ /* 0x000fca0000008a00 */
[----:B------:R-:W-:-:S05]  /*0f70*/  IMAD R66, R66, -0xa0, RZ ;  /* 0xffffff6042427824 */ /* 0x000fca00078e02ff */
[----:B------:R-:W-:-:S14]  /*0f80*/  R2UR UR7, R66 ;  /* 0x00000000420772ca */ /* 0x000fdc00000e0000 */
[----:B------:R-:W3:Y:S01]  /*0f90*/  LDCU UR7, c[0x0][UR7+0x2a0] ;  /* 0x00005400070777ac */ /* 0x000ee20008000800 */
[----:B------:R-:W-:-:S05]  /*0fa0*/  CS2R.32 R66, SR_CgaSize ;  /* 0x0000000000427805 */ /* 0x000fca0000008a00 */
[----:B------:R-:W-:-:S05]  /*0fb0*/  IMAD R66, R66, -0xa0, RZ ;  /* 0xffffff6042427824 */ /* 0x000fca00078e02ff */
[----:B------:R-:W-:-:S14]  /*0fc0*/  R2UR UR8, R66 ;  /* 0x00000000420872ca */ /* 0x000fdc00000e0000 */
[----:B------:R-:W3:Y:S01]  /*0fd0*/  LDCU UR8, c[0x0][UR8+0x2a4] ;  /* 0x00005480080877ac */ /* 0x000ee20008000800 */
[----:B------:R-:W3:Y:S01]  /*0fe0*/  S2UR UR9, SR_CgaCtaId ;  /* 0x00000000000979c3 */ /* 0x000ee20000008800 */
[----:B------:R-:W3:Y:S01]  /*0ff0*/  LDCU UR21, c[0x0][0xb24] ;  /* 0x00016480ff1577ac */ /* 0x000ee20008000800 */
[----:B------:R-:W3:Y:S01]  /*1000*/  LDCU UR42, c[0x0][0xb24] ;  /* 0x00016480ff2a77ac */ /* 0x000ee20008000800 */
[----:B-1----:R-:W-:Y:S01]  /*1010*/  I2FP.F32.U32 R3, UR16 ;  /* 0x0000001000037c45 */ /* 0x002fe20008201000 */
[----:B------:R-:W1:Y:S04]  /*1020*/  LDCU UR29, c[0x0][0xb30] ;  /* 0x00016600ff1d77ac */ /* 0x000e680008000800 */
[----:B--2---:R-:W-:Y:S01]  /*1030*/  FMUL R3, R3, UR5 ;  /* 0x0000000503037c20 */ /* 0x004fe20008400000 */
[----:B------:R-:W-:Y:S01]  /*1040*/  UMOV UR34, 0x11 ;  /* 0x0000001100227882 */ /* 0x000fe20000000000 */
[----:B----4-:R-:W-:-:S04]  /*1050*/  I2FP.F32.U32 R2, UR20 ;  /* 0x0000001400027c45 */ /* 0x010fc80008201000 */
[----:B------:R-:W2:Y:S01]  /*1060*/  F2I.U32.TRUNC.NTZ R3, R3 ;  /* 0x0000000300037305 */ /* 0x000ea2000020f000 */
[----:B---3--:R-:W-:Y:S01]  /*1070*/  FMUL R2, R2, UR4 ;  /* 0x0000000402027c20 */ /* 0x008fe20008400000 */
[----:B------:R-:W-:Y:S02]  /*1080*/  ULOP3.LUT UR5, UR9, 0x4, URZ, 0xc0, !UPT ;  /* 0x0000000409057892 */ /* 0x000fe4000f8ec0ff */
[----:B------:R-:W-:-:S04]  /*1090*/  ULOP3.LUT UR50, UR9, 0x3, URZ, 0xc0, !UPT ;  /* 0x0000000309327892 */ /* 0x000fc8000f8ec0ff */
[----:B------:R-:W3:Y:S01]  /*10a0*/  F2I.U32.TRUNC.NTZ R2, R2 ;  /* 0x0000000200027305 */ /* 0x000ee2000020f000 */
[----:B------:R-:W-:Y:S02]  /*10b0*/  UISETP.GT.U32.AND UP0, UPT, UR5, 0xffff, UPT ;  /* 0x0000ffff0500788c */ /* 0x000fe4000bf04070 */
[----:B------:R-:W-:Y:S02]  /*10c0*/  UISETP.GT.U32.AND UP1, UPT, UR50, 0xffff, UPT ;  /* 0x0000ffff3200788c */ /* 0x000fe4000bf24070 */
[----:B------:R-:W-:Y:S01]  /*10d0*/  USEL UR26, UR5, 0xffff, !UP0 ;  /* 0x0000ffff051a7887 */ /* 0x000fe2000c000000 */
[----:B--2---:R-:W-:Y:S01]  /*10e0*/  R2UR UR4, R3 ;  /* 0x00000000030472ca */ /* 0x004fe200000e0000 */
[----:B------:R-:W-:Y:S02]  /*10f0*/  USHF.R.U32.HI UR32, URZ, 0x2, UR9 ;  /* 0x00000002ff207899 */ /* 0x000fe40008011609 */
[----:B------:R-:W-:Y:S02]  /*1100*/  USHF.L.U32 UR31, UR9, 0x8, URZ ;  /* 0x00000008091f7899 */ /* 0x000fe400080006ff */
[----:B------:R-:W-:-:S02]  /*1110*/  USHF.L.U32 UR30, UR9, 0xa, URZ ;  /* 0x0000000a091e7899 */ /* 0x000fc400080006ff */
[----:B------:R-:W-:Y:S01]  /*1120*/  USEL UR27, UR50, 0xffff, !UP1 ;  /* 0x0000ffff321b7887 */ /* 0x000fe2000c800000 */
[----:B---3--:R-:W-:Y:S02]  /*1130*/  R2UR UR6, R2 ;  /* 0x00000000020672ca */ /* 0x008fe400000e0000 */
[----:B------:R-:W-:-:S03]  /*1140*/  PRMT R2, RZ, 0x7610, R2 ;  /* 0x00007610ff027816 */ /* 0x000fc60000000002 */
[----:B------:R-:W-:-:S04]  /*1150*/  UIADD3 UR5, UPT, UPT, -UR4, URZ, URZ ;  /* 0x000000ff04057290 */ /* 0x000fc8000fffe1ff */
[----:B------:R-:W-:-:S04]  /*1160*/  UIMAD UR5, UR7, UR5, UR16 ;  /* 0x00000005070572a4 */ /* 0x000fc8000f8e0210 */
[----:B------:R-:W-:Y:S02]  /*1170*/  UIADD3 UR4, UPT, UPT, -UR6, URZ, URZ ;  /* 0x000000ff06047290 */ /* 0x000fe4000fffe1ff */
[----:B------:R-:W-:Y:S02]  /*1180*/  IMAD.U32 R66, RZ, RZ, UR5 ;  /* 0x00000005ff427e24 */ /* 0x000fe4000f8e00ff */
[----:B------:R-:W-:-:S06]  /*1190*/  UIMAD UR4, UR8, UR4, UR20 ;  /* 0x00000004080472a4 */ /* 0x000fcc000f8e0214 */
[----:B------:R-:W-:Y:S01]  /*11a0*/  IMAD.U32 R65, RZ, RZ, UR4 ;  /* 0x00000004ff417e24 */ /* 0x000fe2000f8e00ff */
[----:B-1----:R-:W-:Y:S06]  /*11b0*/  BRA.U UP5, `(.L_x_18) ;  /* 0x0000000105747547 */ /* 0x002fec000b800000 */
[----:B------:R-:W-:Y:S02]  /*11c0*/  R2UR UR4, R65 ;  /* 0x00000000410472ca */ /* 0x000fe400000e0000 */
[----:B------:R-:W-:-:S11]  /*11d0*/  R2UR UR8, R66 ;  /* 0x00000000420872ca */ /* 0x000fd600000e0000 */
[----:B------:R-:W-:Y:S02]  /*11e0*/  UISETP.NE.AND UP2, UPT, UR4, URZ, UPT ;  /* 0x000000ff0400728c */ /* 0x000fe4000bf45270 */
[----:B------:R-:W-:Y:S02]  /*11f0*/  UISETP.NE.AND UP3, UPT, UR4, 0x1, UPT ;  /* 0x000000010400788c */ /* 0x000fe4000bf65270 */
[----:B------:R-:W-:Y:S02]  /*1200*/  UISETP.NE.AND UP0, UPT, UR8, URZ, UP2 ;  /* 0x000000ff0800728c */ /* 0x000fe40009705270 */
[----:B------:R-:W-:Y:S02]  /*1210*/  USEL UR4, URZ, 0x10, UP3 ;  /* 0x00000010ff047887 */ /* 0x000fe40009800000 */
[----:B------:R-:W-:Y:S02]  /*1220*/  USEL UR11, URZ, 0x1, UP0 ;  /* 0x00000001ff0b7887 */ /* 0x000fe40008000000 */
[----:B------:R-:W-:-:S02]  /*1230*/  UISETP.NE.AND UP0, UPT, UR8, URZ, UPT ;  /* 0x000000ff0800728c */ /* 0x000fc4000bf05270 */
[----:B------:R-:W-:Y:S02]  /*1240*/  USEL UR5, URZ, 0x2, UP2 ;  /* 0x00000002ff057887 */ /* 0x000fe40009000000 */
[----:B------:R-:W-:Y:S02]  /*1250*/  USEL UR9, UR4, 0x10, UP0 ;  /* 0x0000001004097887 */ /* 0x000fe40008000000 */
[----:B------:R-:W-:Y:S02]  /*1260*/  UISETP.NE.AND UP0, UPT, UR8, 0x1, UPT ;  /* 0x000000010800788c */ /* 0x000fe4000bf05270 */
[----:B------:R-:W-:Y:S02]  /*1270*/  USEL UR4, URZ, 0x20, UP3 ;  /* 0x00000020ff047887 */ /* 0x000fe40009800000 */
[----:B------:R-:W-:Y:S02]  /*1280*/  UISETP.NE.AND UP1, UPT, UR8, 0x2, UPT ;  /* 0x000000020800788c */ /* 0x000fe4000bf25270 */
[----:B------:R-:W-:-:S02]  /*1290*/  USEL UR6, URZ, 0x4, UP2 ;  /* 0x00000004ff067887 */ /* 0x000fc40009000000 */
[----:B------:R-:W-:Y:S02]  /*12a0*/  USEL UR7, UR5, 0x2, UP0 ;  /* 0x0000000205077887 */ /* 0x000fe40008000000 */
[----:B------:R-:W-:Y:S02]  /*12b0*/  USEL UR10, UR4, 0x20, UP0 ;  /* 0x00000020040a7887 */ /* 0x000fe40008000000 */
[----:B------:R-:W-:Y:S02]  /*12c0*/  UISETP.NE.AND UP0, UPT, UR8, 0x3, UPT ;  /* 0x000000030800788c */ /* 0x000fe4000bf05270 */
[----:B------:R-:W-:Y:S02]  /*12d0*/  USEL UR5, URZ, 0x40, UP3 ;  /* 0x00000040ff057887 */ /* 0x000fe40009800000 */
[----:B------:R-:W-:Y:S02]  /*12e0*/  USEL UR8, UR6, 0x4, UP1 ;  /* 0x0000000406087887 */ /* 0x000fe40008800000 */
[----:B------:R-:W-:-:S02]  /*12f0*/  USEL UR4, URZ, 0x8, UP2 ;  /* 0x00000008ff047887 */ /* 0x000fc40009000000 */
[----:B------:R-:W-:Y:S02]  /*1300*/  UIADD3 UR6, UPT, UPT, UR7, UR9, UR11 ;  /* 0x0000000907067290 */ /* 0x000fe4000fffe00b */
[----:B------:R-:W-:Y:S02]  /*1310*/  USEL UR7, UR5, 0x40, UP1 ;  /* 0x0000004005077887 */ /* 0x000fe40008800000 */
[----:B------:R-:W-:Y:S02]  /*1320*/  USEL UR12, URZ, 0x80, UP3 ;  /* 0x00000080ff0c7887 */ /* 0x000fe40009800000 */
[----:B------:R-:W-:Y:S02]  /*1330*/  USEL UR4, UR4, 0x8, UP0 ;  /* 0x0000000804047887 */ /* 0x000fe40008000000 */
[----:B------:R-:W-:Y:S02]  /*1340*/  UIADD3 UR5, UPT, UPT, UR8, UR10, UR6 ;  /* 0x0000000a08057290 */ /* 0x000fe4000fffe006 */
[----:B------:R-:W-:-:S02]  /*1350*/  USEL UR6, UR12, 0x80, UP0 ;  /* 0x000000800c067887 */ /* 0x000fc40008000000 */
[----:B------:R-:W-:-:S04]  /*1360*/  UIADD3 UR4, UPT, UPT, UR4, UR7, UR5 ;  /* 0x0000000704047290 */ /* 0x000fc8000fffe005 */
[----:B------:R-:W-:-:S06]  /*1370*/  UIADD3 UR4, UPT, UPT, UR4, UR6, URZ ;  /* 0x0000000604047290 */ /* 0x000fcc000fffe0ff */
[----:B------:R-:W-:-:S07]  /*1380*/  IMAD.U32 R2, RZ, RZ, UR4 ;  /* 0x00000004ff027e24 */ /* 0x000fce000f8e00ff */
.L_x_18:
[----:B------:R-:W1:Y:S01]  /*1390*/  S2UR UR36, SR_CTAID.Z ;  /* 0x00000000002479c3 */ /* 0x000e620000002700 */
[----:B------:R-:W-:Y:S01]  /*13a0*/  UISETP.GE.AND UP0, UPT, UR21, 0x1, UPT ;  /* 0x000000011500788c */ /* 0x000fe2000bf06270 */
[----:B------:R-:W-:-:S08]  /*13b0*/  UMOV UR33, 0xf ;  /* 0x0000000f00217882 */ /* 0x000fd00000000000 */
[----:B------:R-:W-:Y:S05]  /*13c0*/  BRA.U !UP0, `(.L_x_19) ;  /* 0x0000000108d47547 */ /* 0x000fea000b800000 */
[----:B------:R-:W2:Y:S01]  /*13d0*/  LDCU.128 UR12, c[0x0][0xb10] ;  /* 0x00016200ff0c77ac */ /* 0x000ea20008000c00 */
[----:B------:R-:W3:Y:S01]  /*13e0*/  LDCU UR6, c[0x0][0x370] ;  /* 0x00006e00ff0677ac */ /* 0x000ee20008000800 */
[----:B------:R-:W4:Y:S01]  /*13f0*/  LDCU UR5, c[0x0][0x374] ;  /* 0x00006e80ff0577ac */ /* 0x000f220008000800 */
[----:B------:R-:W1:Y:S01]  /*1400*/  LDCU UR28, c[0x0][0xb0c] ;  /* 0x00016180ff1c77ac */ /* 0x000e620008000800 */
[----:B------:R-:W1:Y:S01]  /*1410*/  LDCU UR4, c[0x0][0xb20] ;  /* 0x00016400ff0477ac */ /* 0x000e620008000800 */
[----:B------:R-:W1:Y:S01]  /*1420*/  LDCU.64 UR8, c[0x0][0xb28] ;  /* 0x00016500ff0877ac */ /* 0x000e620008000a00 */
[----:B--2---:R-:W-:Y:S02]  /*1430*/  UISETP.NE.AND UP0, UPT, UR14, 0x1, UPT ;  /* 0x000000010e00788c */ /* 0x004fe4000bf05270 */
[----:B----4-:R-:W-:Y:S02]  /*1440*/  UIMAD.WIDE.U32 UR10, UR5, UR15, URZ ;  /* 0x0000000f050a72a5 */ /* 0x010fe4000f8e00ff */
[----:B---3--:R-:W-:-:S02]  /*1450*/  UIMAD.WIDE.U32 UR22, UR6, UR12, URZ ;  /* 0x0000000c061672a5 */ /* 0x008fc4000f8e00ff */
[----:B-1----:R-:W-:Y:S02]  /*1460*/  UISETP.NE.AND UP1, UPT, UR28, 0x1, UPT ;  /* 0x000000011c00788c */ /* 0x002fe4000bf25270 */
[----:B------:R-:W-:Y:S01]  /*1470*/  UISETP.NE.AND UP2, UPT, UR21, 0x1, UPT ;  /* 0x000000011500788c */ /* 0x000fe2000bf45270 */
[----:B------:R-:W-:Y:S02]  /*1480*/  UMOV UR10, UR11 ;  /* 0x0000000b000a7c82 */ /* 0x000fe40008000000 */
[----:B------:R-:W-:Y:S01]  /*1490*/  UMOV UR22, UR23 ;  /* 0x0000001700167c82 */ /* 0x000fe20008000000 */
[----:B------:R-:W-:Y:S02]  /*14a0*/  @UP0 USHF.R.U32.HI UR5, URZ, UR4, UR10 ;  /* 0x00000004ff050299 */ /* 0x000fe4000801160a */
[----:B------:R-:W-:Y:S02]  /*14b0*/  UIMAD.WIDE.U32 UR24, UR20, UR15, URZ ;  /* 0x0000000f141872a5 */ /* 0x000fe4000f8e00ff */
[----:B------:R-:W-:-:S02]  /*14c0*/  UIMAD.WIDE.U32 UR10, UR5, UR8, URZ ;  /* 0x00000008050a72a5 */ /* 0x000fc4000f8e00ff */
[----:B------:R-:W-:Y:S02]  /*14d0*/  @UP1 USHF.R.U32.HI UR6, URZ, UR13, UR22 ;  /* 0x0000000dff061299 */ /* 0x000fe40008011616 */
[----:B------:R-:W-:Y:S02]  /*14e0*/  UIMAD.WIDE.U32 UR18, UR16, UR12, URZ ;  /* 0x0000000c101272a5 */ /* 0x000fe4000f8e00ff */
[----:B------:R-:W-:Y:S01]  /*14f0*/  UIMAD.WIDE.U32 UR22, UR6, UR8, URZ ;  /* 0x00000008061672a5 */ /* 0x000fe2000f8e00ff */
[----:B------:R-:W-:Y:S01]  /*1500*/  UMOV UR24, UR25 ;  /* 0x0000001900187c82 */ /* 0x000fe20008000000 */
[----:B------:R-:W-:Y:S01]  /*1510*/  UMOV UR10, UR11 ;  /* 0x0000000b000a7c82 */ /* 0x000fe20008000000 */
[----:B------:R-:W-:Y:S02]  /*1520*/  USHF.R.U32.HI UR24, URZ, UR4, UR24 ;  /* 0x00000004ff187299 */ /* 0x000fe40008011618 */
[----:B------:R-:W-:Y:S02]  /*1530*/  @UP2 USHF.R.U32.HI UR5, URZ, UR9, UR10 ;  /* 0x00000009ff052299 */ /* 0x000fe4000801160a */
[----:B------:R-:W-:Y:S01]  /*1540*/  UMOV UR7, UR23 ;  /* 0x0000001700077c82 */ /* 0x000fe20008000000 */
[----:B------:R-:W-:Y:S01]  /*1550*/  UMOV UR18, UR19 ;  /* 0x0000001300127c82 */ /* 0x000fe20008000000 */
[----:B------:R-:W-:-:S02]  /*1560*/  @UP2 USHF.R.U32.HI UR6, URZ, UR9, UR7 ;  /* 0x00000009ff062299 */ /* 0x000fc40008011607 */
[----:B------:R-:W-:Y:S02]  /*1570*/  USHF.R.U32.HI UR18, URZ, UR13, UR18 ;  /* 0x0000000dff127299 */ /* 0x000fe40008011612 */
[----:B------:R-:W-:Y:S02]  /*1580*/  USEL UR4, UR20, UR24, !UP0 ;  /* 0x0000001814047287 */ /* 0x000fe4000c000000 */
[----:B------:R-:W-:Y:S02]  /*1590*/  UIMAD UR7, UR5, UR21, URZ ;  /* 0x00000015050772a4 */ /* 0x000fe4000f8e02ff */
[----:B------:R-:W-:Y:S02]  /*15a0*/  USEL UR5, UR16, UR18, !UP1 ;  /* 0x0000001210057287 */ /* 0x000fe4000c800000 */
[----:B------:R-:W-:Y:S02]  /*15b0*/  UIMAD UR12, UR6, UR21, URZ ;  /* 0x00000015060c72a4 */ /* 0x000fe4000f8e02ff */
[----:B------:R-:W-:-:S02]  /*15c0*/  UISETP.GE.AND UP0, UPT, UR4, UR7, UPT ;  /* 0x000000070400728c */ /* 0x000fc4000bf06270 */
[----:B------:R-:W-:Y:S02]  /*15d0*/  UIMAD.WIDE.U32 UR10, UR4, UR8, URZ ;  /* 0x00000008040a72a5 */ /* 0x000fe4000f8e00ff */
[----:B------:R-:W-:Y:S02]  /*15e0*/  UISETP.GE.OR UP0, UPT, UR5, UR12, UP0 ;  /* 0x0000000c0500728c */ /* 0x000fe40008706670 */
[----:B------:R-:W-:Y:S02]  /*15f0*/  UIMAD.WIDE.U32 UR12, UR5, UR8, URZ ;  /* 0x00000008050c72a5 */ /* 0x000fe4000f8e00ff */
[----:B------:R-:W-:Y:S01]  /*1600*/  UIADD3 UR10, UPT, UPT, -UR4, URZ, URZ ;  /* 0x000000ff040a7290 */ /* 0x000fe2000fffe1ff */
[----:B------:R-:W-:Y:S01]  /*1610*/  UMOV UR8, UR11 ;  /* 0x0000000b00087c82 */ /* 0x000fe20008000000 */
[----:B------:R-:W-:Y:S02]  /*1620*/  UIADD3 UR11, UPT, UPT, -UR5, URZ, URZ ;  /* 0x000000ff050b7290 */ /* 0x000fe4000fffe1ff */
[----:B------:R-:W-:-:S03]  /*1630*/  USHF.R.U32.HI UR8, URZ, UR9, UR8 ;  /* 0x00000009ff087299 */ /* 0x000fc60008011608 */
[----:B------:R-:W-:Y:S01]  /*1640*/  @!UP0 UMOV UR7, UR13 ;  /* 0x0000000d00078c82 */ /* 0x000fe20008000000 */
[----:B------:R-:W-:Y:S02]  /*1650*/  UIMAD UR20, UR14, UR10, UR20 ;  /* 0x0000000a0e1472a4 */ /* 0x000fe4000f8e0214 */
[----:B------:R-:W-:Y:S02]  /*1660*/  USEL UR8, UR4, UR8, !UP2 ;  /* 0x0000000804087287 */ /* 0x000fe4000d000000 */
[----:B------:R-:W-:Y:S02]  /*1670*/  @!UP0 USHF.R.U32.HI UR7, URZ, UR9, UR7 ;  /* 0x00000009ff078299 */ /* 0x000fe40008011607 */
[----:B------:R-:W-:Y:S02]  /*1680*/  UIADD3 UR9, UPT, UPT, -UR8, URZ, URZ ;  /* 0x000000ff08097290 */ /* 0x000fe4000fffe1ff */
[----:B------:R-:W-:Y:S02]  /*1690*/  @!UP0 USEL UR7, UR5, UR7, !UP2 ;  /* 0x0000000705078287 */ /* 0x000fe4000d000000 */
[----:B------:R-:W-:-:S02]  /*16a0*/  UIMAD UR9, UR21, UR9, UR4 ;  /* 0x00000009150972a4 */ /* 0x000fc4000f8e0204 */
[----:B------:R-:W-:Y:S02]  /*16b0*/  @!UP0 UIADD3 UR8, UPT, UPT, UR8, -UR7, URZ ;  /* 0x8000000708088290 */ /* 0x000fe4000fffe0ff */
[----:B------:R-:W-:Y:S02]  /*16c0*/  @!UP0 UIMAD UR6, UR9, UR6, UR7 ;  /* 0x00000006090682a4 */ /* 0x000fe4000f8e0207 */
[----:B------:R-:W-:Y:S02]  /*16d0*/  @!UP0 UIMAD UR4, UR8, UR21, UR5 ;  /* 0x00000015080482a4 */ /* 0x000fe4000f8e0205 */
[----:B------:R-:W-:Y:S02]  /*16e0*/  UIMAD UR16, UR28, UR11, UR16 ;  /* 0x0000000b1c1072a4 */ /* 0x000fe4000f8e0210 */
[----:B------:R-:W-:Y:S01]  /*16f0*/  UIMAD UR20, UR4, UR14, UR20 ;  /* 0x0000000e041472a4 */ /* 0x000fe2000f8e0214 */
[----:B------:R-:W-:Y:S02]  /*1700*/  @!UP0 UMOV UR5, UR6 ;  /* 0x0000000600058c82 */ /* 0x000fe40008000000 */
[----:B------:R-:W-:-:S12]  /*1710*/  UIMAD UR16, UR5, UR28, UR16 ;  /* 0x0000001c051072a4 */ /* 0x000fd8000f8e0210 */
.L_x_19:
[----:B------:R-:W-:Y:S02]  /*1720*/  UISETP.NE.AND UP1, UPT, UR29, 0x1, UPT ;  /* 0x000000011d00788c */ /* 0x000fe4000bf25270 */
[----:B------:R-:W-:Y:S02]  /*1730*/  ULOP3.LUT UR27, UR27, 0xffff, URZ, 0xc0, !UPT ;  /* 0x0000ffff1b1b7892 */ /* 0x000fe4000f8ec0ff */
[----:B------:R-:W-:Y:S02]  /*1740*/  ULOP3.LUT UR26, UR26, 0xffff, URZ, 0xc0, !UPT ;  /* 0x0000ffff1a1a7892 */ /* 0x000fe4000f8ec0ff */
[----:B------:R-:W-:Y:S02]  /*1750*/  UISETP.NE.AND UP0, UPT, UR17, 0x2, UPT ;  /* 0x000000021100788c */ /* 0x000fe4000bf05270 */
[----:B------:R-:W-:Y:S02]  /*1760*/  ULOP3.LUT UR31, UR31, 0x400, URZ, 0xc0, !UPT ;  /* 0x000004001f1f7892 */ /* 0x000fe4000f8ec0ff */
[----:B------:R-:W-:-:S02]  /*1770*/  ULOP3.LUT UR30, UR30, 0xc00, URZ, 0xc0, !UPT ;  /* 0x00000c001e1e7892 */ /* 0x000fc4000f8ec0ff */
[----:B------:R-:W-:Y:S02]  /*1780*/  USHF.L.U32 UR27, UR34, UR27, URZ ;  /* 0x0000001b221b7299 */ /* 0x000fe400080006ff */
[----:B------:R-:W-:Y:S01]  /*1790*/  USHF.L.U32 UR26, UR33, UR26, URZ ;  /* 0x0000001a211a7299 */ /* 0x000fe200080006ff */
[----:B------:R-:W-:Y:S11]  /*17a0*/  BRA.U UP1, `(.L_x_20) ;  /* 0x0000000101447547 */ /* 0x000ff6000b800000 */
[----:B------:R-:W2:Y:S01]  /*17b0*/  LDCU.128 UR8, c[0x0][0xb10] ;  /* 0x00016200ff0877ac */ /* 0x000ea20008000c00 */
[----:B------:R-:W3:Y:S01]  /*17c0*/  LDCU UR12, c[0x0][0xb0c] ;  /* 0x00016180ff0c77ac */ /* 0x000ee20008000800 */
[----:B------:R-:W4:Y:S01]  /*17d0*/  LDCU UR13, c[0x0][0xb20] ;  /* 0x00016400ff0d77ac */ /* 0x000f220008000800 */
[----:B--2---:R-:W-:Y:S02]  /*17e0*/  UIMAD.WIDE.U32 UR6, UR16, UR8, URZ ;  /* 0x00000008100672a5 */ /* 0x004fe4000f8e00ff */
[----:B------:R-:W-:Y:S02]  /*17f0*/  UIMAD.WIDE.U32 UR4, UR20, UR11, URZ ;  /* 0x0000000b140472a5 */ /* 0x000fe4000f8e00ff */
[----:B---3--:R-:W-:Y:S02]  /*1800*/  UISETP.NE.AND UP2, UPT, UR12, 0x1, UPT ;  /* 0x000000010c00788c */ /* 0x008fe4000bf45270 */
[----:B------:R-:W-:Y:S01]  /*1810*/  UISETP.NE.AND UP1, UPT, UR10, 0x1, UPT ;  /* 0x000000010a00788c */ /* 0x000fe2000bf25270 */
[----:B------:R-:W-:-:S02]  /*1820*/  UMOV UR6, UR7 ;  /* 0x0000000700067c82 */ /* 0x000fc40008000000 */
[----:B------:R-:W-:Y:S01]  /*1830*/  UMOV UR4, UR5 ;  /* 0x0000000500047c82 */ /* 0x000fe20008000000 */
[----:B------:R-:W-:Y:S02]  /*1840*/  USHF.R.U32.HI UR6, URZ, UR9, UR6 ;  /* 0x00000009ff067299 */ /* 0x000fe40008011606 */
[----:B----4-:R-:W-:Y:S02]  /*1850*/  USHF.R.U32.HI UR4, URZ, UR13, UR4 ;  /* 0x0000000dff047299 */ /* 0x010fe40008011604 */
[----:B------:R-:W-:Y:S02]  /*1860*/  USEL UR5, UR16, UR6, !UP2 ;  /* 0x0000000610057287 */ /* 0x000fe4000d000000 */
[----:B------:R-:W-:-:S04]  /*1870*/  USEL UR4, UR20, UR4, !UP1 ;  /* 0x0000000414047287 */ /* 0x000fc8000c800000 */
[----:B------:R-:W-:Y:S02]  /*1880*/  UIADD3 UR6, UPT, UPT, UR5, -UR4, URZ ;  /* 0x8000000405067290 */ /* 0x000fe4000fffe0ff */
[----:B------:R-:W-:Y:S02]  /*1890*/  UIADD3 UR4, UPT, UPT, -UR5, UR4, URZ ;  /* 0x0000000405047290 */ /* 0x000fe4000fffe1ff */
[----:B------:R-:W-:Y:S02]  /*18a0*/  UIMAD UR20, UR6, UR10, UR20 ;  /* 0x0000000a061472a4 */ /* 0x000fe4000f8e0214 */
[----:B------:R-:W-:-:S12]  /*18b0*/  UIMAD UR16, UR4, UR12, UR16 ;  /* 0x0000000c041072a4 */ /* 0x000fd8000f8e0210 */
.L_x_20:
[----:B------:R-:W-:Y:S05]  /*18c0*/  BRA.U !UP6, `(.L_x_21) ;  /* 0x000000010e0c7547 */ /* 0x000fea000b800000 */
[----:B------:R-:W-:Y:S01]  /*18d0*/  UCGABAR_WAIT ;  /* 0x0000000000007dc7 */ /* 0x000fe20008000000 */
[----:B------:R-:W-:Y:S01]  /*18e0*/  CCTL.IVALL ;  /* 0x00000000ff00798f */ /* 0x000fe20002000000 */
[----:B------:R-:W-:Y:S05]  /*18f0*/  BRA `(.L_x_22) ;  /* 0x0000000000047947 */ /* 0x000fea0003800000 */
.L_x_21:
[----:B------:R-:W-:Y:S06]  /*1900*/  BAR.SYNC.DEFER_BLOCKING 0x0 ;  /* 0x0000000000007b1d */ /* 0x000fec0000010000 */
.L_x_22:
[----:B------:R-:W-:Y:S05]  /*1910*/  BRA.U UP0, `(.L_x_23) ;  /* 0x00000015006c7547 */ /* 0x000fea000b800000 */
[----:B------:R-:W2:Y:S01]  /*1920*/  LDCU UR7, c[0x0][0x38c] ;  /* 0x00007180ff0777ac */ /* 0x000ea20008000800 */
[----:B------:R-:W3:Y:S01]  /*1930*/  S2UR UR8, SR_CgaCtaId ;  /* 0x00000000000879c3 */ /* 0x000ee20000008800 */
[----:B------:R-:W-:Y:S01]  /*1940*/  PLOP3.LUT P1, PT, PT, PT, UP4, 0x80, 0x8 ;  /* 0x000000000008781c */ /* 0x000fe20003f2f048 */
[----:B------:R-:W-:Y:S01]  /*1950*/  IMAD.MOV.U32 R12, RZ, RZ, 0x1 ;  /* 0x00000001ff0c7424 */ /* 0x000fe200078e00ff */
[----:B------:R-:W-:Y:S01]  /*1960*/  UISETP.NE.AND UP0, UPT, UR17, URZ, UPT ;  /* 0x000000ff1100728c */ /* 0x000fe2000bf05270 */
[----:B------:R-:W-:Y:S01]  /*1970*/  ISETP.EQ.OR P2, PT, R0, RZ, P3 ;  /* 0x000000ff0000720c */ /* 0x000fe20001f42670 */
[----:B------:R-:W-:Y:S01]  /*1980*/  UMOV UR21, 0x400 ;  /* 0x0000040000157882 */ /* 0x000fe20000000000 */
[----:B------:R-:W-:Y:S01]  /*1990*/  USHF.L.U32 UR5, UR32, 0x5, URZ ;  /* 0x0000000520057899 */ /* 0x000fe200080006ff */
[----:B------:R-:W-:Y:S01]  /*19a0*/  PLOP3.LUT P1, PT, P1, PT, PT, 0x8, 0x80 ;  /* 0x000000000080781c */ /* 0x000fe20000f2e170 */
[----:B------:R-:W-:Y:S01]  /*19b0*/  USEL UR25, UR48, 0x2, UP0 ;  /* 0x0000000230197887 */ /* 0x000fe20008000000 */
[----:B------:R-:W-:Y:S01]  /*19c0*/  CS2R R10, SRZ ;  /* 0x00000000000a7805 */ /* 0x000fe2000001ff00 */
[----:B------:R-:W-:Y:S01]  /*19d0*/  IMAD.MOV.U32 R9, RZ, RZ, RZ ;  /* 0x000000ffff097224 */ /* 0x000fe200078e00ff */
[----:B------:R-:W4:Y:S01]  /*19e0*/  LDCU UR43, c[0x0][0x370] ;  /* 0x00006e00ff2b77ac */ /* 0x000f220008000800 */
[----:B------:R-:W-:Y:S01]  /*19f0*/  IMAD.MOV.U32 R8, RZ, RZ, 0x1 ;  /* 0x00000001ff087424 */ /* 0x000fe200078e00ff */
[----:B------:R-:W1:Y:S01]  /*1a00*/  LDCU.64 UR28, c[0x0][0x348] ;  /* 0x00006900ff1c77ac */ /* 0x000e620008000a00 */
[----:B--2---:R-:W-:-:S02]  /*1a10*/  UIADD3 UR6, UPT, UPT, UR7, 0x1f, URZ ;  /* 0x0000001f07067890 */ /* 0x004fc4000fffe0ff */
[----:B------:R-:W-:Y:S02]  /*1a20*/  UIADD3 UR49, UPT, UPT, UR7, 0x3e, URZ ;  /* 0x0000003e07317890 */ /* 0x000fe4000fffe0ff */
[----:B------:R-:W-:Y:S02]  /*1a30*/  USHF.R.S32.HI UR4, URZ, 0x1f, UR6 ;  /* 0x0000001fff047899 */ /* 0x000fe40008011406 */
[----:B---3--:R-:W-:Y:S02]  /*1a40*/  ULEA UR21, UR8, UR21, 0x18 ;  /* 0x0000001508157291 */ /* 0x008fe4000f8ec0ff */
[----:B------:R-:W-:Y:S02]  /*1a50*/  ULEA.HI UR4, UR4, UR6, URZ, 0x5 ;  /* 0x0000000604047291 */ /* 0x000fe4000f8f28ff */
[----:B------:R-:W-:Y:S02]  /*1a60*/  UIADD3 UR6, UPT, UPT, UR7, -0x1, URZ ;  /* 0xffffffff07067890 */ /* 0x000fe4000fffe0ff */
[----:B------:R-:W-:-:S02]  /*1a70*/  USHF.R.S32.HI UR45, URZ, 0x5, UR4 ;  /* 0x00000005ff2d7899 */ /* 0x000fc40008011404 */
[----:B------:R-:W-:Y:S02]  /*1a80*/  UISETP.GE.U32.AND UP1, UPT, UR6, -0x3f, UPT ;  /* 0xffffffc10600788c */ /* 0x000fe4000bf26070 */
[----:B------:R-:W-:Y:S02]  /*1a90*/  UISETP.LT.U32.AND UP0, UPT, UR45, 0x8, UPT ;  /* 0x000000082d00788c */ /* 0x000fe4000bf01070 */
[----:B------:R-:W-:Y:S02]  /*1aa0*/  ULEA UR38, UR31, UR21, 0x2 ;  /* 0x000000151f267291 */ /* 0x000fe4000f8e10ff */
[----:B------:R-:W-:Y:S02]  /*1ab0*/  USEL UR44, UR45, 0x8, UP0 ;  /* 0x000000082d2c7887 */ /* 0x000fe40008000000 */
[----:B------:R-:W-:Y:S02]  /*1ac0*/  ULEA UR37, UR30, UR21, 0x2 ;  /* 0x000000151e257291 */ /* 0x000fe4000f8e10ff */
[----:B------:R-:W-:-:S02]  /*1ad0*/  UIADD3 UR24, UPT, UPT, UR44, -0x1, URZ ;  /* 0xffffffff2c187890 */ /* 0x000fc4000fffe0ff */
[----:B------:R-:W-:Y:S01]  /*1ae0*/  @UP1 UIADD3 UR24, UPT, UPT, UR44, URZ, URZ ;  /* 0x000000ff2c181290 */ /* 0x000fe2000fffe0ff */
[----:B------:R-:W2:Y:S01]  /*1af0*/  LDCU UR41, c[0x0][0x374] ;  /* 0x00006e80ff2977ac */ /* 0x000ea20008000800 */
[----:B------:R-:W-:Y:S02]  /*1b00*/  ULOP3.LUT UR47, UR5, 0x20, URZ, 0xe2, !UPT ;  /* 0x00000020052f7892 */ /* 0x000fe4000f8ee2ff */
[----:B------:R-:W-:Y:S02]  /*1b10*/  UIADD3 UR38, UPT, UPT, UR38, 0x8800, URZ ;  /* 0x0000880026267890 */ /* 0x000fe4000fffe0ff */
[----:B------:R-:W-:Y:S02]  /*1b20*/  UIADD3 UR37, UPT, UPT, UR37, 0x18800, URZ ;  /* 0x0001880025257890 */ /* 0x000fe4000fffe0ff */
[----:B------:R-:W-:Y:S02]  /*1b30*/  UIADD3 UR46, UPT, UPT, UR45, -UR44, URZ ;  /* 0x8000002c2d2e7290 */ /* 0x000fe4000fffe0ff */
[----:B------:R-:W-:Y:S01]  /*1b40*/  UIADD3 UR24, UPT, UPT, UR24, 0x1, URZ ;  /* 0x0000000118187890 */ /* 0x000fe2000fffe0ff */
[----:B-1--4-:R-:W-:-:S11]  /*1b50*/  UMOV UR7, URZ ;  /* 0x000000ff00077c82 */ /* 0x012fd60008000000 */
.L_x_43:
[----:B-1----:R-:W1:Y:S02]  /*1b60*/  S2UR UR4, SR_CgaCtaId ;  /* 0x00000000000479c3 */ /* 0x002e640000008800 */
[----:B-1----:R-:W-:-:S09]  /*1b70*/  UISETP.NE.AND UP0, UPT, UR4, URZ, UPT ;  /* 0x000000ff0400728c */ /* 0x002fd2000bf05270 */
[----:B------:R-:W-:Y:S05]  /*1b80*/  BRA.U UP0, `(.L_x_24) ;  /* 0x0000000100287547 */ /* 0x000fea000b800000 */
[----:B------:R-:W-:Y:S02]  /*1b90*/  LEA R0, R9, UR21, 0x3 ;  /* 0x0000001509007c11 */ /* 0x000fe4000f8e18ff */
[----:B------:R-:W-:-:S04]  /*1ba0*/  SHF.L.U32 R3, R8, 0x1f, RZ ;  /* 0x0000001f08037819 */ /* 0x000fc800000006ff */
[----:B------:R-:W1:Y:S02]  /*1bb0*/  SYNCS.PHASECHK.TRANS64.TRYWAIT P0, [R0+URZ+0x140], R3 ;  /* 0x00014003000075a7 */ /* 0x000e6400080011ff */
[----:B-1----:R-:W-:Y:S05]  /*1bc0*/  @!P0 BRA `(.L_x_25) ;  /* 0x0000007000e48947 */ /* 0x002fea0003800000 */
.L_x_143:
[----:B------:R3:W-:Y:S01]  /*1bd0*/  SYNCS.ARRIVE.TRANS64.A1T0 RZ, [R0+URZ+0x130], RZ ;  /* 0x000130ff00ff79a7 */ /* 0x0007e200081000ff */
[----:B------:R-:W-:-:S05]  /*1be0*/  VIADD R9, R9, 0x1 ;  /* 0x0000000109097836 */ /* 0x000fca0000000000 */
[----:B------:R-:W-:-:S04]  /*1bf0*/  ISETP.NE.AND P0, PT, R9, 0x2, PT ;  /* 0x000000020900780c */ /* 0x000fc80003f05270 */
[----:B-1----:R-:W-:Y:S02]  /*1c00*/  SEL R3, RZ, 0x1, P0 ;  /* 0x00000001ff037807 */ /* 0x002fe40000000000 */
[----:B------:R-:W-:Y:S02]  /*1c10*/  SEL R9, R9, RZ, P0 ;  /* 0x000000ff09097207 */ /* 0x000fe40000000000 */
[----:B------:R-:W-:-:S07]  /*1c20*/  LOP3.LUT R8, R8, R3, RZ, 0x3c, !PT ;  /* 0x0000000308087212 */ /* 0x000fce00078e3cff */
.L_x_24:
[----:B------:R-:W-:Y:S01]  /*1c30*/  ULEA UR4, UR7, UR21, 0x3 ;  /* 0x0000001507047291 */ /* 0x000fe2000f8e18ff */
[----:B---3--:R-:W-:Y:S01]  /*1c40*/  SHF.L.U32 R0, R12, 0x1f, RZ ;  /* 0x0000001f0c007819 */ /* 0x008fe200000006ff */
[----:B------:R-:W-:Y:S02]  /*1c50*/  UISETP.GE.U32.AND UP0, UPT, UR49, 0x3f, UPT ;  /* 0x0000003f3100788c */ /* 0x000fe4000bf06070 */
[----:B------:R-:W-:Y:S02]  /*1c60*/  ULEA UR11, UR20, UR50, 0x2 ;  /* 0x00000032140b7291 */ /* 0x000fe4000f8e10ff */
[----:B------:R-:W-:Y:S02]  /*1c70*/  ULEA UR35, UR16, UR47, 0x6 ;  /* 0x0000002f10237291 */ /* 0x000fe4000f8e30ff */
[----:B------:R-:W-:Y:S01]  /*1c80*/  USHF.L.U32 UR11, UR11, 0x5, URZ ;  /* 0x000000050b0b7899 */ /* 0x000fe200080006ff */
[----:B------:R1:W3:Y:S01]  /*1c90*/  SYNCS.PHASECHK.TRANS64.TRYWAIT P0, [UR4+0x40], R0 ;  /* 0x00004000ff0075a7 */ /* 0x0002e20008001104 */
[----:B------:R-:W-:Y:S01]  /*1ca0*/  UMOV UR6, URZ ;  /* 0x000000ff00067c82 */ /* 0x000fe20008000000 */
[----:B------:R-:W-:Y:S09]  /*1cb0*/  BRA.U !UP0, `(.L_x_26) ;  /* 0x0000000108c87547 */ /* 0x000ff2000b800000 */
[----:B------:R-:W-:Y:S01]  /*1cc0*/  UMOV UR13, URZ ;  /* 0x000000ff000d7c82 */ /* 0x000fe20008000000 */
[----:B------:R-:W-:-:S05]  /*1cd0*/  UMOV UR4, UR7 ;  /* 0x0000000700047c82 */ /* 0x000fca0008000000 */
.L_x_32:
[----:B------:R-:W-:Y:S01]  /*1ce0*/  ULEA UR33, UR4, UR21, 0x3 ;  /* 0x0000001504217291 */ /* 0x000fe2000f8e18ff */
[----:B---3--:R-:W-:Y:S01]  /*1cf0*/  @!P3 MOV R2, 0x6000 ;  /* 0x000060000002b802 */ /* 0x008fe20000000f00 */
[----:B-1-3--:R-:W-:Y:S10]  /*1d00*/  @P0 BRA `(.L_x_27) ;  /* 0x00000000000c0947 */ /* 0x00aff40003800000 */
[----:B------:R-:W-:-:S04]  /*1d10*/  SHF.L.U32 R3, R12, 0x1f, RZ ;  /* 0x0000001f0c037819 */ /* 0x000fc800000006ff */
[----:B------:R-:W3:Y:S02]  /*1d20*/  SYNCS.PHASECHK.TRANS64.TRYWAIT P0, [UR33+0x40], R3 ;  /* 0x00004003ff0075a7 */ /* 0x000ee40008001121 */
[----:B---3--:R-:W-:Y:S05]  /*1d30*/  @!P0 BRA `(.L_x_28) ;  /* 0x00000070009c8947 */ /* 0x008fea0003800000 */
.L_x_27:
[----:B------:R3:W-:Y:S01]  /*1d40*/  @!P3 SYNCS.ARRIVE.TRANS64 RZ, [UR33], R2 ;  /* 0x00000002ffffb9a7 */ /* 0x0007e20008000021 */
[----:B------:R-:W-:-:S04]  /*1d50*/  ULOP3.LUT UR5, UR25, 0x2, URZ, 0xfc, !UPT ;  /* 0x0000000219057892 */ /* 0x000fc8000f8efcff */
[----:B------:R-:W-:-:S09]  /*1d60*/  UISETP.NE.AND UP0, UPT, UR5, 0x2, UPT ;  /* 0x000000020500788c */ /* 0x000fd2000bf05270 */
[----:B------:R-:W-:Y:S05]  /*1d70*/  BRA.U UP0, `(.L_x_29) ;  /* 0x0000000100047547 */ /* 0x000fea000b800000 */
[----:B--2---:R-:W-:Y:S05]  /*1d80*/  BPT.TRAP 0x1 ;  /* 0x000000040000795c */ /* 0x004fea0000300000 */
.L_x_29:
[----:B------:R-:W-:Y:S04]  /*1d90*/  BSSY.RECONVERGENT B0, `(.L_x_30) ;  /* 0x0000003000007945 */ /* 0x000fe80003800200 */
[----:B------:R-:W-:Y:S05]  /*1da0*/  @P2 BRA `(.L_x_31) ;  /* 0x0000000000042947 */ /* 0x000fea0003800000 */
[----:B--2---:R-:W-:Y:S05]  /*1db0*/  BPT.TRAP 0x1 ;  /* 0x000000040000795c */ /* 0x004fea0000300000 */
.L_x_31:
[----:B--2---:R-:W-:Y:S05]  /*1dc0*/  BSYNC.RECONVERGENT B0 ;  /* 0x0000000000007941 */ /* 0x004fea0003800200 */
.L_x_30:
[----:B------:R-:W-:Y:S02]  /*1dd0*/  UIADD3 UR5, UPT, UPT, UR4, 0x1, URZ ;  /* 0x0000000104057890 */ /* 0x000fe4000fffe0ff */
[----:B------:R-:W-:Y:S02]  /*1de0*/  USHF.L.U32 UR34, UR13, 0x5, URZ ;  /* 0x000000050d227899 */ /* 0x000fe400080006ff */
[----:B------:R-:W-:Y:S02]  /*1df0*/  UISETP.NE.AND UP0, UPT, UR5, 0x8, UPT ;  /* 0x000000080500788c */ /* 0x000fe4000bf05270 */
[----:B------:R-:W-:Y:S02]  /*1e00*/  UIADD3 UR13, UPT, UPT, UR13, 0x1, URZ ;  /* 0x000000010d0d7890 */ /* 0x000fe4000fffe0ff */
[----:B------:R-:W-:Y:S02]  /*1e10*/  USEL UR6, URZ, 0x1, UP0 ;  /* 0x00000001ff067887 */ /* 0x000fe40008000000 */
[----:B------:R-:W-:-:S02]  /*1e20*/  USEL UR7, UR5, URZ, UP0 ;  /* 0x000000ff05077287 */ /* 0x000fc40008000000 */
[----:B------:R-:W-:Y:S02]  /*1e30*/  UIADD3 UR14, UP1, UPT, UR28, 0x80, URZ ;  /* 0x000000801c0e7890 */ /* 0x000fe4000ff3e0ff */
[----:B------:R-:W-:Y:S01]  /*1e40*/  ULEA UR5, UR7, UR21, 0x3 ;  /* 0x0000001507057291 */ /* 0x000fe2000f8e18ff */
[----:B------:R-:W-:Y:S01]  /*1e50*/  LOP3.LUT R12, R12, UR6, RZ, 0x3c, !PT ;  /* 0x000000060c0c7c12 */ /* 0x000fe2000f8e3cff */
[----:B------:R-:W-:Y:S02]  /*1e60*/  ULEA UR6, UR4, UR31, 0xb ;  /* 0x0000001f04067291 */ /* 0x000fe4000f8e58ff */
[----:B------:R-:W-:Y:S01]  /*1e70*/  UIADD3.X UR15, UPT, UPT, URZ, UR29, URZ, UP1, !UPT ;  /* 0x0000001dff0f7290 */ /* 0x000fe20008ffe4ff */
[----:B-1----:R-:W-:Y:S01]  /*1e80*/  SHF.L.U32 R0, R12, 0x1f, RZ ;  /* 0x0000001f0c007819 */ /* 0x002fe200000006ff */
[----:B------:R-:W-:Y:S02]  /*1e90*/  ULEA UR6, UR6, UR21, 0x2 ;  /* 0x0000001506067291 */ /* 0x000fe4000f8e10ff */
[----:B------:R-:W-:Y:S01]  /*1ea0*/  UPRMT UR16, URZ, 0x5410, UR27 ;  /* 0x00005410ff107896 */ /* 0x000fe2000800001b */
[----:B------:R4:W1:Y:S01]  /*1eb0*/  SYNCS.PHASECHK.TRANS64.TRYWAIT P0, [UR5+0x40], R0 ;  /* 0x00004000ff0075a7 */ /* 0x0008620008001105 */
[----:B------:R-:W-:-:S02]  /*1ec0*/  ULEA UR5, UR4, UR30, 0xc ;  /* 0x0000001e04057291 */ /* 0x000fc4000f8e60ff */
[----:B------:R-:W-:Y:S02]  /*1ed0*/  UIADD3 UR4, UP0, UPT, UR28, 0x180, URZ ;  /* 0x000001801c047890 */ /* 0x000fe4000ff1e0ff */
[----:B------:R-:W-:Y:S02]  /*1ee0*/  ULEA UR5, UR5, UR21, 0x2 ;  /* 0x0000001505057291 */ /* 0x000fe4000f8e10ff */
[----:B------:R-:W-:Y:S02]  /*1ef0*/  UIADD3 UR32, UPT, UPT, UR6, 0x8800, URZ ;  /* 0x0000880006207890 */ /* 0x000fe4000fffe0ff */
[----:B------:R-:W-:Y:S02]  /*1f00*/  UIADD3 UR8, UPT, UPT, UR5, 0x18800, URZ ;  /* 0x0001880005087890 */ /* 0x000fe4000fffe0ff */
[----:B------:R-:W-:Y:S02]  /*1f10*/  UIADD3.X UR5, UPT, UPT, URZ, UR29, URZ, UP0, !UPT ;  /* 0x0000001dff057290 */ /* 0x000fe400087fe4ff */
[----:B------:R-:W-:-:S02]  /*1f20*/  UISETP.NE.AND UP0, UPT, UR13, UR24, UPT ;  /* 0x000000180d00728c */ /* 0x000fc4000bf05270 */
[----:B------:R-:W-:Y:S01]  /*1f30*/  UPRMT UR6, URZ, 0x5410, UR26 ;  /* 0x00005410ff067896 */ /* 0x000fe2000800001a */
[----:B------:R-:W-:Y:S01]  /*1f40*/  UMOV UR18, 0x0 ;  /* 0x0000000000127882 */ /* 0x000fe20000000000 */
[----:B------:R-:W-:Y:S01]  /*1f50*/  UMOV UR19, 0x10000000 ;  /* 0x1000000000137882 */ /* 0x000fe20000000000 */
[----:B------:R-:W-:Y:S01]  /*1f60*/  UMOV UR12, UR36 ;  /* 0x00000024000c7c82 */ /* 0x000fe20008000000 */
[----:B------:R-:W-:Y:S01]  /*1f70*/  UMOV UR9, UR33 ;  /* 0x0000002100097c82 */ /* 0x000fe20008000000 */
[----:B------:R-:W-:Y:S01]  /*1f80*/  UMOV UR10, UR34 ;  /* 0x00000022000a7c82 */ /* 0x000fe20008000000 */
[----:B------:R-:W-:Y:S03]  /*1f90*/  UTMALDG.3D.MULTICAST [UR32], [UR14], UR16, desc[UR18] ;  /* 0x000012200e0073b4 */ /* 0x000fe60008011810 */
[----:B------:R2:W-:Y:S02]  /*1fa0*/  UTMALDG.3D.MULTICAST [UR8], [UR4], UR6, desc[UR18] ;  /* 0x00001208040073b4 */ /* 0x0005e40008011806 */
[----:B--2---:R-:W-:Y:S01]  /*1fb0*/  UMOV UR6, UR24 ;  /* 0x0000001800067c82 */ /* 0x004fe20008000000 */
[----:B------:R-:W-:Y:S01]  /*1fc0*/  UMOV UR4, UR7 ;  /* 0x0000000700047c82 */ /* 0x000fe20008000000 */
[----:B----4-:R-:W-:Y:S05]  /*1fd0*/  BRA.U UP0, `(.L_x_32) ;  /* 0xfffffffd00407547 */ /* 0x010fea000b83ffff */
.L_x_26:
[----:B------:R-:W-:Y:S01]  /*1fe0*/  ULEA UR4, UR7, UR21, 0x3 ;  /* 0x0000001507047291 */ /* 0x000fe2000f8e18ff */
[----:B-1----:R-:W-:Y:S01]  /*1ff0*/  SHF.L.U32 R0, R12, 0x1f, RZ ;  /* 0x0000001f0c007819 */ /* 0x002fe200000006ff */
[----:B------:R-:W-:Y:S01]  /*2000*/  @!P1 SYNCS.ARRIVE.TRANS64.A1T0 RZ, [UR21+0xc8], RZ ;  /* 0x0000c8ffffff99a7 */ /* 0x000fe20008100015 */
[----:B------:R-:W-:-:S06]  /*2010*/  UISETP.GT.AND UP0, UPT, UR45, UR44, UPT ;  /* 0x0000002c2d00728c */ /* 0x000fcc000bf04270 */
[----:B---3--:R1:W3:Y:S03]  /*2020*/  SYNCS.PHASECHK.TRANS64.TRYWAIT P0, [UR4+0x40], R0 ;  /* 0x00004000ff0075a7 */ /* 0x0082e60008001104 */
[----:B------:R-:W-:Y:S05]  /*2030*/  BRA.U !UP0, `(.L_x_33) ;  /* 0x0000000108bc7547 */ /* 0x000fea000b800000 */
[----:B------:R-:W-:Y:S01]  /*2040*/  UIADD3 UR13, UPT, UPT, UR46, UR6, URZ ;  /* 0x000000062e0d7290 */ /* 0x000fe2000fffe0ff */
[----:B------:R-:W-:-:S11]  /*2050*/  UMOV UR4, UR7 ;  /* 0x0000000700047c82 */ /* 0x000fd60008000000 */
.L_x_39:
[----:B------:R-:W-:Y:S01]  /*2060*/  ULEA UR17, UR4, UR21, 0x3 ;  /* 0x0000001504117291 */ /* 0x000fe2000f8e18ff */
[----:B---3--:R-:W-:Y:S01]  /*2070*/  @!P3 MOV R2, 0x6000 ;  /* 0x000060000002b802 */ /* 0x008fe20000000f00 */
[----:B-1-3--:R-:W-:Y:S10]  /*2080*/  @P0 BRA `(.L_x_34) ;  /* 0x00000000000c0947 */ /* 0x00aff40003800000 */
[----:B------:R-:W-:-:S04]  /*2090*/  SHF.L.U32 R3, R12, 0x1f, RZ ;  /* 0x0000001f0c037819 */ /* 0x000fc800000006ff */
[----:B------:R-:W3:Y:S02]  /*20a0*/  SYNCS.PHASECHK.TRANS64.TRYWAIT P0, [UR17+0x40], R3 ;  /* 0x00004003ff0075a7 */ /* 0x000ee40008001111 */
[----:B---3--:R-:W-:Y:S05]  /*20b0*/  @!P0 BRA `(.L_x_35) ;  /* 0x0000006c00d48947 */ /* 0x008fea0003800000 */
.L_x_34:
[----:B------:R3:W-:Y:S01]  /*20c0*/  @!P3 SYNCS.ARRIVE.TRANS64 RZ, [UR17], R2 ;  /* 0x00000002ffffb9a7 */ /* 0x0007e20008000011 */
[----:B------:R-:W-:-:S04]  /*20d0*/  ULOP3.LUT UR5, UR25, 0x2, URZ, 0xfc, !UPT ;  /* 0x0000000219057892 */ /* 0x000fc8000f8efcff */
[----:B------:R-:W-:-:S09]  /*20e0*/  UISETP.NE.AND UP0, UPT, UR5, 0x2, UPT ;  /* 0x000000020500788c */ /* 0x000fd2000bf05270 */
[----:B------:R-:W-:Y:S05]  /*20f0*/  BRA.U UP0, `(.L_x_36) ;  /* 0x0000000100047547 */ /* 0x000fea000b800000 */
[----:B--2---:R-:W-:Y:S05]  /*2100*/  BPT.TRAP 0x1 ;  /* 0x000000040000795c */ /* 0x004fea0000300000 */
.L_x_36:
[----:B------:R-:W-:Y:S04]  /*2110*/  BSSY.RECONVERGENT B0, `(.L_x_37) ;  /* 0x0000003000007945 */ /* 0x000fe80003800200 */
[----:B------:R-:W-:Y:S05]  /*2120*/  @P2 BRA `(.L_x_38) ;  /* 0x0000000000042947 */ /* 0x000fea0003800000 */
[----:B--2---:R-:W-:Y:S05]  /*2130*/  BPT.TRAP 0x1 ;  /* 0x000000040000795c */ /* 0x004fea0000300000 */
.L_x_38:
[----:B--2---:R-:W-:Y:S05]  /*2140*/  BSYNC.RECONVERGENT B0 ;  /* 0x0000000000007941 */ /* 0x004fea0003800200 */
.L_x_37:
[----:B------:R-:W-:Y:S02]  /*2150*/  UIADD3 UR5, UPT, UPT, UR4, 0x1, URZ ;  /* 0x0000000104057890 */ /* 0x000fe4000fffe0ff */
[----:B------:R-:W-:Y:S02]  /*2160*/  UIADD3 UR14, UP1, UPT, UR28, 0x80, URZ ;  /* 0x000000801c0e7890 */ /* 0x000fe4000ff3e0ff */
[----:B------:R-:W-:Y:S02]  /*2170*/  UISETP.NE.AND UP0, UPT, UR5, 0x8, UPT ;  /* 0x000000080500788c */ /* 0x000fe4000bf05270 */
[----:B------:R-:W-:Y:S02]  /*2180*/  ULEA UR16, UR4, UR38, 0xd ;  /* 0x0000002604107291 */ /* 0x000fe4000f8e68ff */
[----:B------:R-:W-:Y:S02]  /*2190*/  USEL UR8, URZ, 0x1, UP0 ;  /* 0x00000001ff087887 */ /* 0x000fe40008000000 */
[----:B------:R-:W-:-:S02]  /*21a0*/  USEL UR7, UR5, URZ, UP0 ;  /* 0x000000ff05077287 */ /* 0x000fc40008000000 */
[----:B------:R-:W-:Y:S02]  /*21b0*/  UIADD3 UR22, UP0, UPT, UR28, 0x180, URZ ;  /* 0x000001801c167890 */ /* 0x000fe4000ff1e0ff */
[----:B------:R-:W-:Y:S01]  /*21c0*/  ULEA UR5, UR7, UR21, 0x3 ;  /* 0x0000001507057291 */ /* 0x000fe2000f8e18ff */
[----:B------:R-:W-:Y:S01]  /*21d0*/  LOP3.LUT R12, R12, UR8, RZ, 0x3c, !PT ;  /* 0x000000080c0c7c12 */ /* 0x000fe2000f8e3cff */
[----:B------:R-:W-:Y:S02]  /*21e0*/  ULEA UR8, UR4, UR37, 0xe ;  /* 0x0000002504087291 */ /* 0x000fe4000f8e70ff */
[----:B------:R-:W-:Y:S01]  /*21f0*/  USHF.L.U32 UR18, UR6, 0x5, URZ ;  /* 0x0000000506127899 */ /* 0x000fe200080006ff */
[----:B-1----:R-:W-:Y:S01]  /*2200*/  SHF.L.U32 R0, R12, 0x1f, RZ ;  /* 0x0000001f0c007819 */ /* 0x002fe200000006ff */
[----:B------:R-:W-:Y:S02]  /*2210*/  UPRMT UR4, URZ, 0x5410, UR27 ;  /* 0x00005410ff047896 */ /* 0x000fe4000800001b */
[----:B------:R-:W-:Y:S01]  /*2220*/  UIADD3.X UR15, UPT, UPT, URZ, UR29, URZ, UP1, !UPT ;  /* 0x0000001dff0f7290 */ /* 0x000fe20008ffe4ff */
[----:B------:R4:W1:Y:S01]  /*2230*/  SYNCS.PHASECHK.TRANS64.TRYWAIT P0, [UR5+0x40], R0 ;  /* 0x00004000ff0075a7 */ /* 0x0008620008001105 */
[----:B------:R-:W-:-:S02]  /*2240*/  UPRMT UR5, URZ, 0x5410, UR26 ;  /* 0x00005410ff057896 */ /* 0x000fc4000800001a */
[----:B------:R-:W-:Y:S01]  /*2250*/  UIADD3.X UR23, UPT, UPT, URZ, UR29, URZ, UP0, !UPT ;  /* 0x0000001dff177290 */ /* 0x000fe200087fe4ff */
[----:B------:R-:W-:Y:S01]  /*2260*/  UMOV UR32, 0x0 ;  /* 0x0000000000207882 */ /* 0x000fe20000000000 */
[----:B------:R-:W-:Y:S01]  /*2270*/  UMOV UR33, 0x10000000 ;  /* 0x1000000000217882 */ /* 0x000fe20000000000 */
[----:B------:R-:W-:Y:S01]  /*2280*/  UMOV UR19, UR35 ;  /* 0x0000002300137c82 */ /* 0x000fe20008000000 */
[----:B------:R-:W-:Y:S01]  /*2290*/  UMOV UR20, UR36 ;  /* 0x0000002400147c82 */ /* 0x000fe20008000000 */
[----:B------:R-:W-:Y:S01]  /*22a0*/  UMOV UR12, UR36 ;  /* 0x00000024000c7c82 */ /* 0x000fe20008000000 */
[----:B------:R-:W-:Y:S01]  /*22b0*/  UMOV UR9, UR17 ;  /* 0x0000001100097c82 */ /* 0x000fe20008000000 */
[----:B------:R-:W-:Y:S01]  /*22c0*/  UMOV UR10, UR18 ;  /* 0x00000012000a7c82 */ /* 0x000fe20008000000 */
[----:B------:R2:W-:Y:S01]  /*22d0*/  UTMALDG.3D.MULTICAST [UR16], [UR14], UR4, desc[UR32] ;  /* 0x000020100e0073b4 */ /* 0x0005e20008011804 */
[----:B------:R-:W-:-:S04]  /*22e0*/  UIADD3 UR6, UPT, UPT, UR6, 0x1, URZ ;  /* 0x0000000106067890 */ /* 0x000fc8000fffe0ff */
[----:B------:R-:W-:Y:S01]  /*22f0*/  UISETP.NE.AND UP0, UPT, UR6, UR13, UPT ;  /* 0x0000000d0600728c */ /* 0x000fe2000bf05270 */
[----:B------:R4:W-:Y:S01]  /*2300*/  UTMALDG.3D.MULTICAST [UR8], [UR22], UR5, desc[UR32] ;  /* 0x00002008160073b4 */ /* 0x0009e20008011805 */
[----:B--2---:R-:W-:-:S07]  /*2310*/  UMOV UR4, UR7 ;  /* 0x0000000700047c82 */ /* 0x004fce0008000000 */
[----:B----4-:R-:W-:Y:S05]  /*2320*/  BRA.U UP0, `(.L_x_39) ;  /* 0xfffffffd004c7547 */ /* 0x010fea000b83ffff */
.L_x_33:
[C---:B------:R-:W-:Y:S01]  /*2330*/  LEA R3, R11.reuse, UR21, 0x3 ;  /* 0x000000150b037c11 */ /* 0x040fe2000f8e18ff */
[----:B------:R-:W-:Y:S01]  /*2340*/  NOP ;  /* 0x0000000000007918 */ /* 0x000fe20000000000 */
[----:B-1----:R-:W-:Y:S02]  /*2350*/  SHF.L.U32 R0, R10, 0x1f, RZ ;  /* 0x0000001f0a007819 */ /* 0x002fe400000006ff */
[----:B------:R-:W-:Y:S02]  /*2360*/  LEA R5, R11, UR21, 0x4 ;  /* 0x000000150b057c11 */ /* 0x000fe4000f8e20ff */
[----:B---3--:R-:W1:Y:S02]  /*2370*/  SYNCS.PHASECHK.TRANS64.TRYWAIT P0, [R3+URZ+0xd0], R0 ;  /* 0x0000d000030075a7 */ /* 0x008e6400080011ff */
[----:B-1----:R-:W-:Y:S05]  /*2380*/  @!P0 BRA `(.L_x_40) ;  /* 0x0000006c00388947 */ /* 0x002fea0003800000 */
.L_x_146:
[----:B------:R-:W3:Y:S01]  /*2390*/  LDS.128 R4, [R5+0x160] ;  /* 0x0001600005047984 */ /* 0x000ee20000000c00 */
[----:B------:R-:W-:Y:S01]  /*23a0*/  UISETP.GE.AND UP0, UPT, UR42, 0x1, UPT ;  /* 0x000000012a00788c */ /* 0x000fe2000bf06270 */
[----:B------:R-:W-:Y:S01]  /*23b0*/  @!PT LDS RZ, [RZ] ;  /* 0x00000000fffff984 */ /* 0x000fe20000000800 */
[----:B------:R-:W-:Y:S01]  /*23c0*/  @!PT LDS RZ, [RZ] ;  /* 0x00000000fffff984 */ /* 0x000fe20000000800 */
[----:B------:R-:W-:Y:S01]  /*23d0*/  @!PT LDS RZ, [RZ] ;  /* 0x00000000fffff984 */ /* 0x000fe20000000800 */
[----:B------:R-:W-:Y:S01]  /*23e0*/  @!PT LDS RZ, [RZ] ;  /* 0x00000000fffff984 */ /* 0x000fe20000000800 */
[----:B------:R4:W-:Y:S06]  /*23f0*/  MEMBAR.ALL.CTA ;  /* 0x0000000000007992 */ /* 0x0009ec0000008000 */
[----:B----4-:R-:W4:Y:S01]  /*2400*/  FENCE.VIEW.ASYNC.S ;  /* 0x00000000000073c6 */ /* 0x010f220000000000 */
[----:B---3--:R-:W-:-:S13]  /*2410*/  LOP3.LUT P0, RZ, R6, 0x1, RZ, 0xc0, !PT ;  /* 0x0000000106ff7812 */ /* 0x008fda000780c0ff */
[----:B----4-:R-:W-:Y:S01]  /*2420*/  VOTEU.ANY UP1, P0 ;  /* 0x0000000000ff7886 */ /* 0x010fe20000020100 */
[----:B------:R-:W-:-:S13]  /*2430*/  PLOP3.LUT P0, PT, PT, PT, UP1, 0x80, 0x8 ;  /* 0x000000000008781c */ /* 0x000fda0003f0f018 */
[----:B-1----:R-:W-:Y:S02]  /*2440*/  @P0 LOP3.LUT R0, R5, 0xffff, RZ, 0xc0, !PT ;  /* 0x0000ffff05000812 */ /* 0x002fe400078ec0ff */
[----:B------:R-:W-:Y:S02]  /*2450*/  @P0 MOV R2, R4 ;  /* 0x0000000400020202 */ /* 0x000fe40000000f00 */
[----:B------:R-:W-:Y:S01]  /*2460*/  @P0 R2UR UR5, R0 ;  /* 0x00000000000502ca */ /* 0x000fe200000e0000 */
[----:B------:R-:W-:Y:S01]  /*2470*/  VIADD R0, R3, 0xe0 ;  /* 0x000000e003007836 */ /* 0x000fe20000000000 */
[----:B------:R-:W-:Y:S02]  /*2480*/  @P0 SHF.R.U32.HI R4, RZ, 0x10, R5 ;  /* 0x00000010ff040819 */ /* 0x000fe40000011605 */
[----:B------:R-:W-:Y:S02]  /*2490*/  @P0 R2UR UR6, R2 ;  /* 0x00000000020602ca */ /* 0x000fe400000e0000 */
[----:B------:R-:W-:-:S02]  /*24a0*/  PRMT R0, RZ, 0x654, R0 ;  /* 0x00000654ff007816 */ /* 0x000fc40000000000 */
[----:B------:R-:W-:Y:S02]  /*24b0*/  @P0 R2UR UR4, R4 ;  /* 0x00000000040402ca */ /* 0x000fe400000e0000 */
[----:B------:R1:W-:Y:S03]  /*24c0*/  SYNCS.ARRIVE.TRANS64.RED.A1T0 RZ, [R0+URZ], RZ ;  /* 0x000000ff00ff79a7 */ /* 0x0003e600081004ff */
[----:B------:R-:W-:-:S04]  /*24d0*/  @UP1 UMOV UR39, UR5 ;  /* 0x0000000500271c82 */ /* 0x000fc80008000000 */
[----:B------:R-:W-:-:S04]  /*24e0*/  @UP1 UMOV UR40, UR6 ;  /* 0x0000000600281c82 */ /* 0x000fc80008000000 */
[----:B------:R-:W-:Y:S01]  /*24f0*/  @UP1 UMOV UR36, UR4 ;  /* 0x0000000400241c82 */ /* 0x000fe20008000000 */
[----:B------:R-:W-:Y:S05]  /*2500*/  BRA.U !UP0, `(.L_x_41) ;  /* 0x0000000108d47547 */ /* 0x000fea000b800000 */
[----:B------:R-:W2:Y:S01]  /*2510*/  LDCU.128 UR12, c[0x0][0xb10] ;  /* 0x00016200ff0c77ac */ /* 0x000ea20008000c00 */
[----:B------:R-:W3:Y:S01]  /*2520*/  LDCU UR22, c[0x0][0xb20] ;  /* 0x00016400ff1677ac */ /* 0x000ee20008000800 */
[----:B------:R-:W4:Y:S01]  /*2530*/  LDCU UR20, c[0x0][0xb0c] ;  /* 0x00016180ff1477ac */ /* 0x000f220008000800 */
[----:B------:R-:W1:Y:S01]  /*2540*/  LDCU.64 UR8, c[0x0][0xb28] ;  /* 0x00016500ff0877ac */ /* 0x000e620008000a00 */
[----:B------:R-:W-:Y:S02]  /*2550*/  UISETP.NE.AND UP3, UPT, UR42, 0x1, UPT ;  /* 0x000000012a00788c */ /* 0x000fe4000bf65270 */
[----:B--2---:R-:W-:Y:S02]  /*2560*/  UIMAD.WIDE.U32 UR10, UR41, UR15, URZ ;  /* 0x0000000f290a72a5 */ /* 0x004fe4000f8e00ff */
[----:B------:R-:W-:Y:S02]  /*2570*/  UIMAD.WIDE.U32 UR4, UR43, UR12, URZ ;  /* 0x0000000c2b0472a5 */ /* 0x000fe4000f8e00ff */
[----:B------:R-:W-:-:S02]  /*2580*/  UISETP.NE.AND UP0, UPT, UR14, 0x1, UPT ;  /* 0x000000010e00788c */ /* 0x000fc4000bf05270 */
[----:B------:R-:W-:Y:S01]  /*2590*/  UIMAD.WIDE.U32 UR18, UR39, UR15, URZ ;  /* 0x0000000f271272a5 */ /* 0x000fe2000f8e00ff */
[----:B------:R-:W-:Y:S02]  /*25a0*/  UMOV UR10, UR11 ;  /* 0x0000000b000a7c82 */ /* 0x000fe40008000000 */
[----:B------:R-:W-:Y:S01]  /*25b0*/  UMOV UR4, UR5 ;  /* 0x0000000500047c82 */ /* 0x000fe20008000000 */
[----:B---3--:R-:W-:Y:S02]  /*25c0*/  USHF.R.U32.HI UR10, URZ, UR22, UR10 ;  /* 0x00000016ff0a7299 */ /* 0x008fe4000801160a */
[----:B----4-:R-:W-:Y:S02]  /*25d0*/  UISETP.NE.AND UP2, UPT, UR20, 0x1, UPT ;  /* 0x000000011400788c */ /* 0x010fe4000bf45270 */
[----:B------:R-:W-:Y:S02]  /*25e0*/  USHF.R.U32.HI UR4, URZ, UR13, UR4 ;  /* 0x0000000dff047299 */ /* 0x000fe40008011604 */
[----:B------:R-:W-:-:S02]  /*25f0*/  USEL UR5, UR41, UR10, !UP0 ;  /* 0x0000000a29057287 */ /* 0x000fc4000c000000 */
[----:B------:R-:W-:Y:S02]  /*2600*/  USEL UR6, UR43, UR4, !UP2 ;  /* 0x000000042b067287 */ /* 0x000fe4000d000000 */
[----:B-1----:R-:W-:Y:S01]  /*2610*/  UIMAD.WIDE.U32 UR10, UR5, UR8, URZ ;  /* 0x00000008050a72a5 */ /* 0x002fe2000f8e00ff */
[----:B------:R-:W-:Y:S01]  /*2620*/  UMOV UR4, UR19 ;  /* 0x0000001300047c82 */ /* 0x000fe20008000000 */
[----:B------:R-:W-:Y:S02]  /*2630*/  UIMAD.WIDE.U32 UR16, UR40, UR12, URZ ;  /* 0x0000000c281072a5 */ /* 0x000fe4000f8e00ff */
[----:B------:R-:W-:-:S03]  /*2640*/  UIMAD.WIDE.U32 UR18, UR6, UR8, URZ ;  /* 0x00000008061272a5 */ /* 0x000fc6000f8e00ff */
[----:B------:R-:W-:Y:S01]  /*2650*/  UMOV UR10, UR11 ;  /* 0x0000000b000a7c82 */ /* 0x000fe20008000000 */
[----:B------:R-:W-:Y:S02]  /*2660*/  USHF.R.U32.HI UR4, URZ, UR22, UR4 ;  /* 0x00000016ff047299 */ /* 0x000fe40008011604 */
[----:B------:R-:W-:Y:S01]  /*2670*/  @UP3 USHF.R.U32.HI UR5, URZ, UR9, UR10 ;  /* 0x00000009ff053299 */ /* 0x000fe2000801160a */
[----:B------:R-:W-:Y:S01]  /*2680*/  UMOV UR16, UR17 ;  /* 0x0000001100107c82 */ /* 0x000fe20008000000 */
[----:B------:R-:W-:Y:S01]  /*2690*/  UMOV UR18, UR19 ;  /* 0x0000001300127c82 */ /* 0x000fe20008000000 */
[----:B------:R-:W-:Y:S02]  /*26a0*/  USHF.R.U32.HI UR13, URZ, UR13, UR16 ;  /* 0x0000000dff0d7299 */ /* 0x000fe40008011610 */
[----:B------:R-:W-:Y:S02]  /*26b0*/  USEL UR4, UR39, UR4, !UP0 ;  /* 0x0000000427047287 */ /* 0x000fe4000c000000 */
[----:B------:R-:W-:-:S02]  /*26c0*/  @UP3 USHF.R.U32.HI UR6, URZ, UR9, UR18 ;  /* 0x00000009ff063299 */ /* 0x000fc40008011612 */
[----:B------:R-:W-:Y:S02]  /*26d0*/  UIMAD UR10, UR42, UR5, URZ ;  /* 0x000000052a0a72a4 */ /* 0x000fe4000f8e02ff */
[----:B------:R-:W-:Y:S02]  /*26e0*/  USEL UR5, UR40, UR13, !UP2 ;  /* 0x0000000d28057287 */ /* 0x000fe4000d000000 */
[----:B------:R-:W-:Y:S02]  /*26f0*/  UIMAD UR12, UR42, UR6, URZ ;  /* 0x000000062a0c72a4 */ /* 0x000fe4000f8e02ff */
[----:B------:R-:W-:Y:S02]  /*2700*/  UISETP.GE.AND UP0, UPT, UR4, UR10, UPT ;  /* 0x0000000a0400728c */ /* 0x000fe4000bf06270 */
[----:B------:R-:W-:Y:S02]  /*2710*/  UIMAD.WIDE.U32 UR10, UR4, UR8, URZ ;  /* 0x00000008040a72a5 */ /* 0x000fe4000f8e00ff */
[----:B------:R-:W-:-:S02]  /*2720*/  UISETP.GE.OR UP0, UPT, UR5, UR12, UP0 ;  /* 0x0000000c0500728c */ /* 0x000fc40008706670 */
        /* <DEDUP_REMOVED lines=19> */
.L_x_41:
[----:B------:R-:W3:Y:S02]  /*2860*/  LDCU UR4, c[0x0][0xb30] ;  /* 0x00016600ff0477ac */ /* 0x000ee40008000800 */
[----:B---3--:R-:W-:-:S09]  /*2870*/  UISETP.NE.AND UP0, UPT, UR4, 0x1, UPT ;  /* 0x000000010400788c */ /* 0x008fd2000bf05270 */
[----:B------:R-:W-:Y:S05]  /*2880*/  BRA.U UP0, `(.L_x_42) ;  /* 0x0000000100447547 */ /* 0x000fea000b800000 */
[----:B------:R-:W3:Y:S01]  /*2890*/  LDCU.128 UR12, c[0x0][0xb10] ;  /* 0x00016200ff0c77ac */ /* 0x000ee20008000c00 */
[----:B------:R-:W4:Y:S01]  /*28a0*/  LDCU UR10, c[0x0][0xb0c] ;  /* 0x00016180ff0a77ac */ /* 0x000f220008000800 */
[----:B------:R-:W1:Y:S01]  /*28b0*/  LDCU UR6, c[0x0][0xb20] ;  /* 0x00016400ff0677ac */ /* 0x000e620008000800 */
[----:B---3--:R-:W-:Y:S02]  /*28c0*/  UIMAD.WIDE.U32 UR8, UR40, UR12, URZ ;  /* 0x0000000c280872a5 */ /* 0x008fe4000f8e00ff */
[----:B------:R-:W-:Y:S02]  /*28d0*/  UIMAD.WIDE.U32 UR4, UR39, UR15, URZ ;  /* 0x0000000f270472a5 */ /* 0x000fe4000f8e00ff */
[----:B----4-:R-:W-:Y:S02]  /*28e0*/  UISETP.NE.AND UP2, UPT, UR10, 0x1, UPT ;  /* 0x000000010a00788c */ /* 0x010fe4000bf45270 */
[----:B------:R-:W-:Y:S01]  /*28f0*/  UISETP.NE.AND UP0, UPT, UR14, 0x1, UPT ;  /* 0x000000010e00788c */ /* 0x000fe2000bf05270 */
[----:B------:R-:W-:-:S02]  /*2900*/  UMOV UR8, UR9 ;  /* 0x0000000900087c82 */ /* 0x000fc40008000000 */
[----:B------:R-:W-:Y:S01]  /*2910*/  UMOV UR4, UR5 ;  /* 0x0000000500047c82 */ /* 0x000fe20008000000 */
[----:B------:R-:W-:Y:S02]  /*2920*/  USHF.R.U32.HI UR13, URZ, UR13, UR8 ;  /* 0x0000000dff0d7299 */ /* 0x000fe40008011608 */
[----:B-1----:R-:W-:Y:S02]  /*2930*/  USHF.R.U32.HI UR4, URZ, UR6, UR4 ;  /* 0x00000006ff047299 */ /* 0x002fe40008011604 */
[----:B------:R-:W-:Y:S02]  /*2940*/  USEL UR5, UR40, UR13, !UP2 ;  /* 0x0000000d28057287 */ /* 0x000fe4000d000000 */
[----:B------:R-:W-:-:S04]  /*2950*/  USEL UR4, UR39, UR4, !UP0 ;  /* 0x0000000427047287 */ /* 0x000fc8000c000000 */
[----:B------:R-:W-:Y:S02]  /*2960*/  UIADD3 UR6, UPT, UPT, UR5, -UR4, URZ ;  /* 0x8000000405067290 */ /* 0x000fe4000fffe0ff */
[----:B------:R-:W-:Y:S02]  /*2970*/  UIADD3 UR4, UPT, UPT, -UR5, UR4, URZ ;  /* 0x0000000405047290 */ /* 0x000fe4000fffe1ff */
[----:B------:R-:W-:Y:S02]  /*2980*/  UIMAD UR39, UR6, UR14, UR39 ;  /* 0x0000000e062772a4 */ /* 0x000fe4000f8e0227 */
[----:B------:R-:W-:-:S12]  /*2990*/  UIMAD UR40, UR4, UR10, UR40 ;  /* 0x0000000a042872a4 */ /* 0x000fd8000f8e0228 */
.L_x_42:
[----:B------:R-:W-:Y:S01]  /*29a0*/  VIADD R11, R11, 0x1 ;  /* 0x000000010b0b7836 */ /* 0x000fe20000000000 */
[----:B------:R-:W-:Y:S02]  /*29b0*/  R2UR UR5, R66 ;  /* 0x00000000420572ca */ /* 0x000fe400000e0000 */
[----:B------:R-:W-:Y:S02]  /*29c0*/  R2UR UR4, R65 ;  /* 0x00000000410472ca */ /* 0x000fe400000e0000 */
[C---:B------:R-:W-:Y:S02]  /*29d0*/  ISETP.NE.AND P0, PT, R11.reuse, 0x2, PT ;  /* 0x000000020b00780c */ /* 0x040fe40003f05270 */
[----:B------:R-:W-:Y:S02]  /*29e0*/  PLOP3.LUT P1, PT, PT, PT, PT, 0x80, 0x8 ;  /* 0x000000000008781c */ /* 0x000fe40003f2f070 */
[----:B------:R-:W-:Y:S02]  /*29f0*/  SEL R3, RZ, 0x1, P0 ;  /* 0x00000001ff037807 */ /* 0x000fe40000000000 */
[----:B------:R-:W-:-:S02]  /*2a00*/  SEL R11, R11, RZ, P0 ;  /* 0x000000ff0b0b7207 */ /* 0x000fc40000000000 */
[----:B------:R-:W-:Y:S01]  /*2a10*/  LOP3.LUT R10, R10, R3, RZ, 0x3c, !PT ;  /* 0x000000030a0a7212 */ /* 0x000fe200078e3cff */
[----:B------:R-:W-:Y:S02]  /*2a20*/  UIADD3 UR16, UPT, UPT, UR40, UR5, URZ ;  /* 0x0000000528107290 */ /* 0x000fe4000fffe0ff */
[----:B------:R-:W-:Y:S01]  /*2a30*/  UIADD3 UR20, UPT, UPT, UR39, UR4, URZ ;  /* 0x0000000427147290 */ /* 0x000fe2000fffe0ff */
[----:B------:R-:W-:Y:S11]  /*2a40*/  BRA.U UP1, `(.L_x_43) ;  /* 0xfffffff101447547 */ /* 0x000ff6000b83ffff */
[----:B------:R-:W-:Y:S01]  /*2a50*/  UIADD3 UR21, UPT, UPT, UR21, 0x40, URZ ;  /* 0x0000004015157890 */ /* 0x000fe2000fffe0ff */
[----:B------:R-:W-:-:S03]  /*2a60*/  SHF.L.U32 R3, R12, 0x1f, RZ ;  /* 0x0000001f0c037819 */ /* 0x000fc600000006ff */
[----:B------:R-:W-:-:S09]  /*2a70*/  ULEA UR4, UR7, UR21, 0x3 ;  /* 0x0000001507047291 */ /* 0x000fd2000f8e18ff */
[----:B------:R-:W3:Y:S02]  /*2a80*/  SYNCS.PHASECHK.TRANS64.TRYWAIT P0, [UR4], R3 ;  /* 0x00000003ff0075a7 */ /* 0x000ee40008001104 */
[----:B---3--:R-:W-:Y:S05]  /*2a90*/  @!P0 BRA `(.L_x_44) ;  /* 0x0000006400888947 */ /* 0x008fea0003800000 */
.L_x_148:
[----:B------:R-:W-:-:S04]  /*2aa0*/  UIADD3 UR4, UPT, UPT, UR7, 0x1, URZ ;  /* 0x0000000107047890 */ /* 0x000fc8000fffe0ff */
[----:B------:R-:W-:-:S04]  /*2ab0*/  UISETP.NE.AND UP0, UPT, UR4, 0x8, UPT ;  /* 0x000000080400788c */ /* 0x000fc8000bf05270 */
[----:B------:R-:W-:Y:S02]  /*2ac0*/  USEL UR6, URZ, 0x1, UP0 ;  /* 0x00000001ff067887 */ /* 0x000fe40008000000 */
[----:B------:R-:W-:-:S04]  /*2ad0*/  USEL UR4, UR4, URZ, UP0 ;  /* 0x000000ff04047287 */ /* 0x000fc80008000000 */
[----:B------:R-:W-:Y:S01]  /*2ae0*/  ULEA UR5, UR4, UR21, 0x3 ;  /* 0x0000001504057291 */ /* 0x000fe2000f8e18ff */
[----:B------:R-:W-:-:S04]  /*2af0*/  LOP3.LUT R2, R12, UR6, RZ, 0x3c, !PT ;  /* 0x000000060c027c12 */ /* 0x000fc8000f8e3cff */
[----:B-1----:R-:W-:-:S04]  /*2b00*/  SHF.L.U32 R3, R2, 0x1f, RZ ;  /* 0x0000001f02037819 */ /* 0x002fc800000006ff */
[----:B------:R-:W1:Y:S02]  /*2b10*/  SYNCS.PHASECHK.TRANS64.TRYWAIT P0, [UR5], R3 ;  /* 0x00000003ff0075a7 */ /* 0x000e640008001105 */
[----:B-1----:R-:W-:Y:S05]  /*2b20*/  @!P0 BRA `(.L_x_45) ;  /* 0x00000064007c8947 */ /* 0x002fea0003800000 */
.L_x_150:
        /* <DEDUP_REMOVED lines=9> */
.L_x_152:
        /* <DEDUP_REMOVED lines=9> */
.L_x_154:
        /* <DEDUP_REMOVED lines=9> */
.L_x_156:
        /* <DEDUP_REMOVED lines=9> */
.L_x_158:
        /* <DEDUP_REMOVED lines=9> */
.L_x_160:
[----:B------:R-:W-:-:S04]  /*2e00*/  UIADD3 UR4, UPT, UPT, UR4, 0x1, URZ ;  /* 0x0000000104047890 */ /* 0x000fc8000fffe0ff */
[----:B------:R-:W-:-:S04]  /*2e10*/  UISETP.NE.AND UP0, UPT, UR4, 0x8, UPT ;  /* 0x000000080400788c */ /* 0x000fc8000bf05270 */
[----:B------:R-:W-:Y:S02]  /*2e20*/  USEL UR5, URZ, 0x1, UP0 ;  /* 0x00000001ff057887 */ /* 0x000fe40008000000 */
[----:B------:R-:W-:-:S04]  /*2e30*/  USEL UR4, UR4, URZ, UP0 ;  /* 0x000000ff04047287 */ /* 0x000fc80008000000 */
[----:B------:R-:W-:Y:S01]  /*2e40*/  ULEA UR4, UR4, UR21, 0x3 ;  /* 0x0000001504047291 */ /* 0x000fe2000f8e18ff */
[----:B-1----:R-:W-:-:S04]  /*2e50*/  LOP3.LUT R3, R2, UR5, RZ, 0x3c, !PT ;  /* 0x0000000502037c12 */ /* 0x002fc8000f8e3cff */
[----:B------:R-:W-:Y:S01]  /*2e60*/  SHF.L.U32 R3, R3, 0x1f, RZ ;  /* 0x0000001f03037819 */ /* 0x000fe200000006ff */
[----:B------:R-:W-:-:S07]  /*2e70*/  IMAD.U32 R0, RZ, RZ, UR4 ;  /* 0x00000004ff007e24 */ /* 0x000fce000f8e00ff */
.L_x_51:
[----:B-1----:R1:W3:Y:S02]  /*2e80*/  SYNCS.PHASECHK.TRANS64.TRYWAIT P0, [R0+URZ], R3 ;  /* 0x00000003000075a7 */ /* 0x0022e400080011ff */
[----:B---3--:R-:W-:Y:S05]  /*2e90*/  @!P0 NANOSLEEP.SYNCS 0x989680 ;  /* 0x009896800000895d */ /* 0x008fea0003900000 */
[----:B------:R-:W3:Y:S02]  /*2ea0*/  @!P0 SYNCS.PHASECHK.TRANS64 P0, [R0+URZ], R3 ;  /* 0x00000003000085a7 */ /* 0x000ee400080010ff */
[----:B--23--:R-:W-:Y:S05]  /*2eb0*/  @P0 EXIT ;  /* 0x000000000000094d */ /* 0x00cfea0003800000 */
[----:B------:R-:W-:Y:S05]  /*2ec0*/  BRA `(.L_x_51) ;  /* 0xfffffffc00ec7947 */ /* 0x000fea000383ffff */
.L_x_23:
[----:B------:R-:W2:Y:S02]  /*2ed0*/  S2UR UR4, SR_CgaCtaId ;  /* 0x00000000000479c3 */ /* 0x000ea40000008800 */
[----:B--2---:R-:W-:-:S04]  /*2ee0*/  UISETP.NE.AND UP0, UPT, UR4, URZ, UPT ;  /* 0x000000ff0400728c */ /* 0x004fc8000bf05270 */
[----:B------:R-:W-:-:S09]  /*2ef0*/  UISETP.NE.OR UP0, UPT, UR17, 0x1, UP0 ;  /* 0x000000011100788c */ /* 0x000fd20008705670 */
[----:B------:R-:W-:Y:S05]  /*2f00*/  BRA.U UP0, `(.L_x_52) ;  /* 0x00000005004c7547 */ /* 0x000fea000b800000 */
[----:B------:R-:W2:Y:S01]  /*2f10*/  S2UR UR5, SR_CgaCtaId ;  /* 0x00000000000579c3 */ /* 0x000ea20000008800 */
[----:B------:R-:W-:Y:S01]  /*2f20*/  UMOV UR4, 0x400 ;  /* 0x0000040000047882 */ /* 0x000fe20000000000 */
[----:B------:R-:W-:Y:S01]  /*2f30*/  ISETP.GE.U32.AND P2, PT, R0, 0x8, PT ;  /* 0x000000080000780c */ /* 0x000fe20003f46070 */
[----:B------:R-:W-:Y:S01]  /*2f40*/  IMAD.MOV.U32 R12, RZ, RZ, 0x1 ;  /* 0x00000001ff0c7424 */ /* 0x000fe200078e00ff */
[----:B------:R-:W-:Y:S02]  /*2f50*/  CS2R R10, SRZ ;  /* 0x00000000000a7805 */ /* 0x000fe4000001ff00 */
[----:B------:R-:W-:Y:S01]  /*2f60*/  CS2R R8, SRZ ;  /* 0x0000000000087805 */ /* 0x000fe2000001ff00 */
[----:B--2---:R-:W-:-:S03]  /*2f70*/  ULEA UR6, UR5, UR4, 0x18 ;  /* 0x0000000405067291 */ /* 0x004fc6000f8ec0ff */
[----:B------:R-:W-:-:S09]  /*2f80*/  UMOV UR5, URZ ;  /* 0x000000ff00057c82 */ /* 0x000fd20008000000 */
.L_x_56:
[----:B------:R-:W-:Y:S02]  /*2f90*/  LEA R2, R8, UR6, 0x3 ;  /* 0x0000000608027c11 */ /* 0x000fe4000f8e18ff */
[----:B------:R-:W-:-:S03]  /*2fa0*/  SHF.L.U32 R5, R9, 0x1f, RZ ;  /* 0x0000001f09057819 */ /* 0x000fc600000006ff */
[----:B------:R-:W-:Y:S01]  /*2fb0*/  VIADD R4, R2, 0x140 ;  /* 0x0000014002047836 */ /* 0x000fe20000000000 */
[----:B------:R-:W2:Y:S02]  /*2fc0*/  SYNCS.PHASECHK.TRANS64.TRYWAIT P0, [R2+URZ+0x130], R5 ;  /* 0x00013005020075a7 */ /* 0x000ea400080011ff */
[----:B--2---:R-:W-:Y:S05]  /*2fd0*/  @!P0 BRA `(.L_x_53) ;  /* 0x0000006000e08947 */ /* 0x004fea0003800000 */
.L_x_161:
[----:B------:R-:W-:Y:S01]  /*2fe0*/  ULEA UR4, UR5, UR6, 0x3 ;  /* 0x0000000605047291 */ /* 0x000fe2000f8e18ff */
[----:B------:R-:W-:Y:S02]  /*2ff0*/  PRMT R4, RZ, 0x654, R4 ;  /* 0x00000654ff047816 */ /* 0x000fe40000000004 */
[----:B--2---:R-:W-:Y:S01]  /*3000*/  SHF.L.U32 R5, R12, 0x1f, RZ ;  /* 0x0000001f0c057819 */ /* 0x004fe200000006ff */
[----:B------:R-:W-:Y:S01]  /*3010*/  UIADD3 UR7, UPT, UPT, UR4, 0xd0, URZ ;  /* 0x000000d004077890 */ /* 0x000fe2000fffe0ff */
[----:B------:R2:W-:Y:S05]  /*3020*/  SYNCS.ARRIVE.TRANS64.RED.A1T0 RZ, [R4+URZ], RZ ;  /* 0x000000ff04ff79a7 */ /* 0x0005ea00081004ff */
[----:B------:R-:W-:Y:S01]  /*3030*/  IMAD.U32 R7, RZ, RZ, UR7 ;  /* 0x00000007ff077e24 */ /* 0x000fe2000f8e00ff */
[----:B------:R-:W3:Y:S04]  /*3040*/  SYNCS.PHASECHK.TRANS64.TRYWAIT P0, [UR4+0xe0], R5 ;  /* 0x0000e005ff0075a7 */ /* 0x000ee80008001104 */
[----:B------:R-:W-:Y:S01]  /*3050*/  PRMT R6, R0, 0x654, R7 ;  /* 0x0000065400067816 */ /* 0x000fe20000000007 */
[----:B--2---:R-:W-:Y:S01]  /*3060*/  @!P2 IMAD.MOV.U32 R4, RZ, RZ, 0x10 ;  /* 0x00000010ff04a424 */ /* 0x004fe200078e00ff */
[----:B---3--:R-:W-:Y:S06]  /*3070*/  @!P0 BRA `(.L_x_54) ;  /* 0x0000006000cc8947 */ /* 0x008fec0003800000 */
.L_x_163:
[----:B------:R-:W-:Y:S01]  /*3080*/  ULEA UR8, UR5, UR6, 0x4 ;  /* 0x0000000605087291 */ /* 0x000fe2000f8e20ff */
[----:B------:R-:W-:Y:S01]  /*3090*/  SEL R3, R6, R3, !P2 ;  /* 0x0000000306037207 */ /* 0x000fe20005000000 */
[----:B------:R-:W-:Y:S01]  /*30a0*/  UIADD3 UR9, UPT, UPT, UR4, 0xd0, URZ ;  /* 0x000000d004097890 */ /* 0x000fe2000fffe0ff */
[----:B--2---:R-:W-:Y:S01]  /*30b0*/  LEA R2, R11, UR6, 0x3 ;  /* 0x000000060b027c11 */ /* 0x004fe2000f8e18ff */
[----:B------:R-:W-:Y:S01]  /*30c0*/  UIADD3 UR8, UPT, UPT, UR8, 0x160, URZ ;  /* 0x0000016008087890 */ /* 0x000fe2000fffe0ff */
[----:B------:R-:W-:Y:S01]  /*30d0*/  SHF.L.U32 R5, R10, 0x1f, RZ ;  /* 0x0000001f0a057819 */ /* 0x000fe200000006ff */
[----:B------:R2:W-:Y:S01]  /*30e0*/  @!P2 SYNCS.ARRIVE.TRANS64.RED RZ, [R3+URZ], R4 ;  /* 0x0000000403ffa9a7 */ /* 0x0005e200080004ff */
[----:B------:R-:W-:Y:S01]  /*30f0*/  UIADD3 UR4, UPT, UPT, UR5, 0x1, URZ ;  /* 0x0000000105047890 */ /* 0x000fe2000fffe0ff */
[----:B------:R-:W-:-:S03]  /*3100*/  VIADD R8, R8, 0x1 ;  /* 0x0000000108087836 */ /* 0x000fc60000000000 */
[----:B------:R-:W-:Y:S02]  /*3110*/  UISETP.NE.AND UP0, UPT, UR4, 0x2, UPT ;  /* 0x000000020400788c */ /* 0x000fe4000bf05270 */
[----:B------:R-:W-:Y:S06]  /*3120*/  UGETNEXTWORKID.BROADCAST [UR8], [UR9] ;  /* 0x00000000080073ca */ /* 0x000fec0008000100 */
[----:B------:R-:W-:Y:S01]  /*3130*/  USEL UR7, URZ, 0x1, UP0 ;  /* 0x00000001ff077887 */ /* 0x000fe20008000000 */
[----:B------:R-:W-:Y:S01]  /*3140*/  ISETP.NE.AND P0, PT, R8, 0x2, PT ;  /* 0x000000020800780c */ /* 0x000fe20003f05270 */
[----:B------:R-:W-:Y:S01]  /*3150*/  USEL UR5, UR4, URZ, UP0 ;  /* 0x000000ff04057287 */ /* 0x000fe20008000000 */
[----:B------:R-:W3:Y:S03]  /*3160*/  SYNCS.PHASECHK.TRANS64.TRYWAIT P1, [R2+URZ+0xd0], R5 ;  /* 0x0000d005020075a7 */ /* 0x000ee600080211ff */
[----:B------:R-:W-:Y:S01]  /*3170*/  LOP3.LUT R12, R12, UR7, RZ, 0x3c, !PT ;  /* 0x000000070c0c7c12 */ /* 0x000fe2000f8e3cff */
[----:B--23--:R-:W-:Y:S07]  /*3180*/  @!P1 BRA `(.L_x_55) ;  /* 0x0000006000a09947 */ /* 0x00cfee0003800000 */
.L_x_164:
[C---:B------:R-:W-:Y:S01]  /*3190*/  LEA R4, R11.reuse, UR6, 0x4 ;  /* 0x000000060b047c11 */ /* 0x040fe2000f8e20ff */
[----:B--2---:R-:W-:Y:S01]  /*31a0*/  VIADD R2, R2, 0xe0 ;  /* 0x000000e002027836 */ /* 0x004fe20000000000 */
[----:B------:R-:W-:Y:S01]  /*31b0*/  SEL R8, R8, RZ, P0 ;  /* 0x000000ff08087207 */ /* 0x000fe20000000000 */
[----:B------:R-:W-:-:S03]  /*31c0*/  VIADD R11, R11, 0x1 ;  /* 0x000000010b0b7836 */ /* 0x000fc60000000000 */
[----:B------:R-:W2:Y:S01]  /*31d0*/  LDS.128 R4, [R4+0x160] ;  /* 0x0001600004047984 */ /* 0x000ea20000000c00 */
[----:B------:R-:W-:Y:S02]  /*31e0*/  PRMT R2, RZ, 0x654, R2 ;  /* 0x00000654ff027816 */ /* 0x000fe40000000002 */
[C---:B------:R-:W-:Y:S01]  /*31f0*/  ISETP.NE.AND P1, PT, R11.reuse, 0x2, PT ;  /* 0x000000020b00780c */ /* 0x040fe20003f25270 */
[----:B------:R-:W-:Y:S01]  /*3200*/  @!PT LDS RZ, [RZ] ;  /* 0x00000000fffff984 */ /* 0x000fe20000000800 */
[----:B------:R-:W-:Y:S01]  /*3210*/  @!PT LDS RZ, [RZ] ;  /* 0x00000000fffff984 */ /* 0x000fe20000000800 */
[----:B------:R-:W-:Y:S01]  /*3220*/  @!PT LDS RZ, [RZ] ;  /* 0x00000000fffff984 */ /* 0x000fe20000000800 */
[----:B------:R-:W-:Y:S01]  /*3230*/  @!PT LDS RZ, [RZ] ;  /* 0x00000000fffff984 */ /* 0x000fe20000000800 */
[----:B------:R3:W-:Y:S06]  /*3240*/  MEMBAR.ALL.CTA ;  /* 0x0000000000007992 */ /* 0x0007ec0000008000 */
[----:B---3--:R-:W3:Y:S01]  /*3250*/  FENCE.VIEW.ASYNC.S ;  /* 0x00000000000073c6 */ /* 0x008ee20000000000 */
[----:B------:R-:W-:Y:S01]  /*3260*/  SEL R11, R11, RZ, P1 ;  /* 0x000000ff0b0b7207 */ /* 0x000fe20000800000 */
[----:B---3--:R3:W-:Y:S01]  /*3270*/  SYNCS.ARRIVE.TRANS64.RED.A1T0 RZ, [R2+URZ], RZ ;  /* 0x000000ff02ff79a7 */ /* 0x0087e200081004ff */
[----:B--2---:R-:W-:-:S02]  /*3280*/  LOP3.LUT P3, RZ, R6, 0x1, RZ, 0xc0, !PT ;  /* 0x0000000106ff7812 */ /* 0x004fc4000786c0ff */
[----:B------:R-:W-:-:S04]  /*3290*/  SEL R5, RZ, 0x1, P1 ;  /* 0x00000001ff057807 */ /* 0x000fc80000800000 */
[----:B------:R-:W-:Y:S02]  /*32a0*/  LOP3.LUT R10, R10, R5, RZ, 0x3c, !PT ;  /* 0x000000050a0a7212 */ /* 0x000fe400078e3cff */
[----:B---3--:R-:W-:-:S04]  /*32b0*/  SEL R2, RZ, 0x1, P0 ;  /* 0x00000001ff027807 */ /* 0x008fc80000000000 */
[----:B------:R-:W-:Y:S01]  /*32c0*/  LOP3.LUT R9, R9, R2, RZ, 0x3c, !PT ;  /* 0x0000000209097212 */ /* 0x000fe200078e3cff */
[----:B------:R-:W-:Y:S06]  /*32d0*/  @P3 BRA `(.L_x_56) ;  /* 0xfffffffc002c3947 */ /* 0x000fec000383ffff */
[----:B------:R-:W-:Y:S01]  /*32e0*/  ULEA UR4, UR5, UR6, 0x3 ;  /* 0x0000000605047291 */ /* 0x000fe2000f8e18ff */
[----:B------:R-:W-:-:S08]  /*32f0*/  SHF.L.U32 R3, R12, 0x1f, RZ ;  /* 0x0000001f0c037819 */ /* 0x000fd000000006ff */
[----:B------:R-:W2:Y:S02]  /*3300*/  SYNCS.PHASECHK.TRANS64 P0, [UR4+0xe0], R3 ;  /* 0x0000e003ff0075a7 */ /* 0x000ea40008001004 */
[----:B--2---:R-:W-:Y:S05]  /*3310*/  @P0 BRA `(.L_x_57) ;  /* 0x0000000000080947 */ /* 0x004fea0003800000 */
[----:B------:R-:W2:Y:S02]  /*3320*/  SYNCS.PHASECHK.TRANS64.TRYWAIT P0, [UR4+0xe0], R3 ;  /* 0x0000e003ff0075a7 */ /* 0x000ea40008001104 */
[----:B--2---:R-:W-:Y:S05]  /*3330*/  @!P0 BRA `(.L_x_58) ;  /* 0x0000006000488947 */ /* 0x004fea0003800000 */
.L_x_57:
[----:B------:R-:W-:-:S04]  /*3340*/  UIADD3 UR7, UPT, UPT, UR5, 0x1, URZ ;  /* 0x0000000105077890 */ /* 0x000fc8000fffe0ff */
[----:B------:R-:W-:-:S04]  /*3350*/  UISETP.NE.AND UP0, UPT, UR7, 0x2, UPT ;  /* 0x000000020700788c */ /* 0x000fc8000bf05270 */
[----:B------:R-:W-:Y:S02]  /*3360*/  USEL UR8, URZ, 0x1, UP0 ;  /* 0x00000001ff087887 */ /* 0x000fe40008000000 */
[----:B------:R-:W-:-:S04]  /*3370*/  USEL UR7, UR7, URZ, UP0 ;  /* 0x000000ff07077287 */ /* 0x000fc80008000000 */
[----:B------:R-:W-:Y:S01]  /*3380*/  ULEA UR7, UR7, UR6, 0x3 ;  /* 0x0000000607077291 */ /* 0x000fe2000f8e18ff */
[----:B--2---:R-:W-:-:S04]  /*3390*/  LOP3.LUT R3, R12, UR8, RZ, 0x3c, !PT ;  /* 0x000000080c037c12 */ /* 0x004fc8000f8e3cff */
[----:B------:R-:W-:-:S04]  /*33a0*/  SHF.L.U32 R0, R3, 0x1f, RZ ;  /* 0x0000001f03007819 */ /* 0x000fc800000006ff */
[----:B------:R-:W2:Y:S02]  /*33b0*/  SYNCS.PHASECHK.TRANS64 P0, [UR7+0xe0], R0 ;  /* 0x0000e000ff0075a7 */ /* 0x000ea40008001007 */
[----:B-12---:R-:W-:Y:S05]  /*33c0*/  @P0 EXIT ;  /* 0x000000000000094d */ /* 0x006fea0003800000 */
[----:B------:R-:W-:Y:S02]  /*33d0*/  SHF.L.U32 R3, R3, 0x1f, RZ ;  /* 0x0000001f03037819 */ /* 0x000fe400000006ff */
[----:B------:R-:W-:-:S07]  /*33e0*/  MOV R0, UR7 ;  /* 0x0000000700007c02 */ /* 0x000fce0008000f00 */
.L_x_59:
[----:B-1----:R1:W2:Y:S02]  /*33f0*/  SYNCS.PHASECHK.TRANS64.TRYWAIT P0, [R0+URZ+0xe0], R3 ;  /* 0x0000e003000075a7 */ /* 0x0022a400080011ff */
[----:B--2---:R-:W-:Y:S05]  /*3400*/  @!P0 NANOSLEEP.SYNCS 0x989680 ;  /* 0x009896800000895d */ /* 0x004fea0003900000 */
[----:B------:R-:W2:Y:S02]  /*3410*/  @!P0 SYNCS.PHASECHK.TRANS64 P0, [R0+URZ+0xe0], R3 ;  /* 0x0000e003000085a7 */ /* 0x000ea400080010ff */
[----:B--2---:R-:W-:Y:S05]  /*3420*/  @P0 EXIT ;  /* 0x000000000000094d */ /* 0x004fea0003800000 */
[----:B------:R-:W-:Y:S05]  /*3430*/  BRA `(.L_x_59) ;  /* 0xfffffffc00ec7947 */ /* 0x000fea000383ffff */
.L_x_52:
[----:B------:R-:W-:Y:S05]  /*3440*/  BRA.U UP5, `(.L_x_60) ;  /* 0x0000000d05d87547 */ /* 0x000fea000b800000 */
[----:B------:R-:W2:Y:S01]  /*3450*/  S2UR UR7, SR_CgaCtaId ;  /* 0x00000000000779c3 */ /* 0x000ea20000008800 */
[----:B------:R-:W-:Y:S01]  /*3460*/  UMOV UR4, 0x40 ;  /* 0x0000004000047882 */ /* 0x000fe20000000000 */
[----:B------:R-:W-:Y:S01]  /*3470*/  NOP ;  /* 0x0000000000007918 */ /* 0x000fe20000000000 */
[----:B------:R-:W-:Y:S01]  /*3480*/  UMOV UR6, 0x400 ;  /* 0x0000040000067882 */ /* 0x000fe20000000000 */
[----:B--2---:R-:W-:Y:S02]  /*3490*/  ULEA UR5, UR7, UR4, 0x18 ;  /* 0x0000000407057291 */ /* 0x004fe4000f8ec0ff */
[----:B------:R-:W-:-:S07]  /*34a0*/  ULEA UR6, UR7, UR6, 0x18 ;  /* 0x0000000607067291 */ /* 0x000fce000f8ec0ff */
[----:B------:R-:W2:Y:S02]  /*34b0*/  LDS.U8 R0, [UR5+0x1c] ;  /* 0x00001c05ff007984 */ /* 0x000ea40008000000 */
[----:B--2---:R-:W-:-:S13]  /*34c0*/  ISETP.NE.AND P0, PT, R0, RZ, PT ;  /* 0x000000ff0000720c */ /* 0x004fda0003f05270 */
[----:B------:R-:W-:Y:S05]  /*34d0*/  @P0 BRA `(.L_x_61) ;  /* 0x0000000000580947 */ /* 0x000fea0003800000 */
[----:B------:R-:W-:-:S13]  /*34e0*/  ELECT P0, URZ, PT ;  /* 0x0000000000ff782f */ /* 0x000fda0003800000 */
[----:B------:R-:W-:Y:S05]  /*34f0*/  @!P0 BRA `(.L_x_62) ;  /* 0x0000000000608947 */ /* 0x000fea0003800000 */
[----:B------:R-:W-:Y:S01]  /*3500*/  UMOV UR4, 0x10 ;  /* 0x0000001000047882 */ /* 0x000fe20000000000 */
[----:B------:R-:W-:Y:S01]  /*3510*/  HFMA2 R0, -RZ, RZ, 0, 5.9604644775390625e-08 ;  /* 0x00000001ff007431 */ /* 0x000fe200000001ff */
[----:B------:R-:W-:-:S03]  /*3520*/  MOV R3, 0xffff ;  /* 0x0000ffff00037802 */ /* 0x000fc60000000f00 */
[----:B------:R-:W-:Y:S04]  /*3530*/  DEPBAR.LE SB2, 0x36 ;  /* 0x0000ad800000791a */ /* 0x000fe80000000000 */
[----:B------:R-:W2:Y:S02]  /*3540*/  UTCATOMSWS.FIND_AND_SET.ALIGN UP0, UR4, UR4 ;  /* 0x00000004000475e3 */ /* 0x000ea40008000800 */
[----:B--2---:R-:W-:Y:S01]  /*3550*/  MOV R4, UR4 ;  /* 0x0000000400047c02 */ /* 0x004fe20008000f00 */
[----:B------:R-:W-:Y:S06]  /*3560*/  BRA.U UP0, `(.L_x_63) ;  /* 0x0000000100187547 */ /* 0x000fec000b800000 */
.L_x_64:
[----:B------:R-:W-:Y:S05]  /*3570*/  NANOSLEEP 0x64 ;  /* 0x000000640000795d */ /* 0x000fea0003800000 */
[----:B------:R-:W-:-:S05]  /*3580*/  UMOV UR4, 0x10 ;  /* 0x0000001000047882 */ /* 0x000fca0000000000 */
[----:B------:R-:W-:Y:S04]  /*3590*/  DEPBAR.LE SB2, 0x36 ;  /* 0x0000ad800000791a */ /* 0x000fe80000000000 */
[----:B------:R-:W2:Y:S02]  /*35a0*/  UTCATOMSWS.FIND_AND_SET.ALIGN UP0, UR4, UR4 ;  /* 0x00000004000475e3 */ /* 0x000ea40008000800 */
[----:B--2---:R-:W-:Y:S01]  /*35b0*/  MOV R4, UR4 ;  /* 0x0000000400047c02 */ /* 0x004fe20008000f00 */
[----:B------:R-:W-:Y:S05]  /*35c0*/  BRA.U !UP0, `(.L_x_64) ;  /* 0xfffffffd08e87547 */ /* 0x000fea000b83ffff */
.L_x_63:
[-C--:B------:R-:W-:Y:S02]  /*35d0*/  SHF.L.U32 R3, R3, R4.reuse, RZ ;  /* 0x0000000403037219 */ /* 0x080fe400000006ff */
[----:B------:R-:W-:Y:S01]  /*35e0*/  SHF.L.U32 R0, R0, R4, RZ ;  /* 0x0000000400007219 */ /* 0x000fe200000006ff */
[----:B------:R-:W-:Y:S02]  /*35f0*/  IMAD.SHL.U32 R4, R4, 0x20, RZ ;  /* 0x0000002004047824 */ /* 0x000fe400078e00ff */
[----:B------:R2:W-:Y:S04]  /*3600*/  ATOMS.OR RZ, [UR5+0x14], R3 ;  /* 0x00001403ffff798c */ /* 0x0005e8000b000005 */
[----:B------:R2:W-:Y:S04]  /*3610*/  ATOMS.OR RZ, [UR5+0x18], R0 ;  /* 0x00001800ffff798c */ /* 0x0005e8000b000005 */
[----:B------:R2:W-:Y:S01]  /*3620*/  STS [UR6+0x180], R4 ;  /* 0x00018004ff007988 */ /* 0x0005e20008000806 */
[----:B------:R-:W-:Y:S05]  /*3630*/  BRA `(.L_x_62) ;  /* 0x0000000000107947 */ /* 0x000fea0003800000 */
.L_x_61:
[----:B------:R-:W-:Y:S02]  /*3640*/  MOV R0, 0xffffffff ;  /* 0xffffffff00007802 */ /* 0x000fe40000000f00 */
[----:B------:R-:W-:-:S03]  /*3650*/  MOV R4, 0x3680 ;  /* 0x0000368000047802 */ /* 0x000fc60000000f00 */
[----:B------:R2:W-:Y:S04]  /*3660*/  STS [UR6+0x180], R0 ;  /* 0x00018000ff007988 */ /* 0x0005e80008000806 */
[----:B-12--5:R-:W-:Y:S05]  /*3670*/  CALL.REL.NOINC `($__internal_1_$__cuda_sm10x_tcgen05_guardrail_trap_phase_invalid_during_alloc) ;  /* 0x0000006400907944 */ /* 0x026fea0003c00000 */
.L_x_62:
[----:B------:R-:W-:Y:S05]  /*3680*/  WARPSYNC.ALL ;  /* 0x0000000000007948 */ /* 0x000fea0003800000 */
[----:B------:R-:W3:Y:S01]  /*3690*/  S2UR UR4, SR_CgaCtaId ;  /* 0x00000000000479c3 */ /* 0x000ee20000008800 */
[----:B------:R-:W-:Y:S01]  /*36a0*/  UMOV UR26, 0x400 ;  /* 0x00000400001a7882 */ /* 0x000fe20000000000 */
[----:B------:R-:W-:-:S06]  /*36b0*/  NOP ;  /* 0x0000000000007918 */ /* 0x000fcc0000000000 */
[----:B------:R-:W-:Y:S06]  /*36c0*/  BAR.ARV 0x6, 0xa0 ;  /* 0x0182800000007b1d */ /* 0x000fec0000002000 */
[----:B------:R-:W4:Y:S01]  /*36d0*/  LDCU UR5, c[0x0][0x38c] ;  /* 0x00007180ff0577ac */ /* 0x000f220008000800 */
[----:B------:R-:W-:Y:S01]  /*36e0*/  LOP3.LUT R2, R2, 0xffff, RZ, 0xc0, !PT ;  /* 0x0000ffff02027812 */ /* 0x000fe200078ec0ff */
[----:B------:R-:W-:Y:S01]  /*36f0*/  IMAD.MOV.U32 R11, RZ, RZ, 0x1 ;  /* 0x00000001ff0b7424 */ /* 0x000fe200078e00ff */
[----:B------:R-:W-:Y:S01]  /*3700*/  CS2R R8, SRZ ;  /* 0x0000000000087805 */ /* 0x000fe2000001ff00 */
[----:B------:R-:W1:Y:S01]  /*3710*/  LDCU UR7, c[0x0][0x38c] ;  /* 0x00007180ff0777ac */ /* 0x000e620008000800 */
[----:B------:R-:W-:Y:S01]  /*3720*/  R2UR UR27, R2 ;  /* 0x00000000021b72ca */ /* 0x000fe200000e0000 */
[----:B------:R-:W-:Y:S01]  /*3730*/  IMAD.MOV.U32 R10, RZ, RZ, RZ ;  /* 0x000000ffff0a7224 */ /* 0x000fe200078e00ff */
[----:B------:R-:W-:Y:S01]  /*3740*/  UMOV UR30, URZ ;  /* 0x000000ff001e7c82 */ /* 0x000fe20008000000 */
[----:B------:R-:W-:Y:S01]  /*3750*/  UMOV UR24, URZ ;  /* 0x000000ff00187c82 */ /* 0x000fe20008000000 */
[----:B---3--:R-:W-:Y:S01]  /*3760*/  ULEA UR26, UR4, UR26, 0x18 ;  /* 0x0000001a041a7291 */ /* 0x008fe2000f8ec0ff */
[----:B------:R-:W-:Y:S01]  /*3770*/  UMOV UR38, 0x0 ;  /* 0x0000000000267882 */ /* 0x000fe20000000000 */
[----:B------:R-:W-:-:S02]  /*3780*/  UMOV UR39, 0x4200910 ;  /* 0x0420091000277882 */ /* 0x000fc40000000000 */
[----:B------:R-:W-:Y:S02]  /*3790*/  UIADD3 UR4, UPT, UPT, UR26, 0x8800, URZ ;  /* 0x000088001a047890 */ /* 0x000fe4000fffe0ff */
[----:B------:R-:W-:Y:S02]  /*37a0*/  UIADD3 UR6, UPT, UPT, UR26, 0x18800, URZ ;  /* 0x000188001a067890 */ /* 0x000fe4000fffe0ff */
[----:B----4-:R-:W-:Y:S01]  /*37b0*/  UIADD3 UR5, UPT, UPT, UR5, 0x1f, URZ ;  /* 0x0000001f05057890 */ /* 0x010fe2000fffe0ff */
[----:B--2---:R-:W2:Y:S01]  /*37c0*/  LDS R0, [UR26+0x180] ;  /* 0x0001801aff007984 */ /* 0x004ea20008000800 */
[----:B-1----:R-:W-:Y:S01]  /*37d0*/  UMOV UR36, 0x0 ;  /* 0x0000000000247882 */ /* 0x002fe20000000000 */
[----:B------:R-:W-:Y:S01]  /*37e0*/  UMOV UR37, 0x4200910 ;  /* 0x0420091000257882 */ /* 0x000fe20000000000 */
[----:B------:R-:W-:Y:S02]  /*37f0*/  USHF.R.S32.HI UR40, URZ, 0x1f, UR5 ;  /* 0x0000001fff287899 */ /* 0x000fe40008011405 */
[----:B------:R-:W-:-:S02]  /*3800*/  UISETP.GE.AND UP4, UPT, UR7, 0x1, UPT ;  /* 0x000000010700788c */ /* 0x000fc4000bf86270 */
[----:B------:R-:W-:Y:S02]  /*3810*/  ULEA.HI UR40, UR40, UR5, URZ, 0x5 ;  /* 0x0000000528287291 */ /* 0x000fe4000f8f28ff */
[----:B------:R-:W-:Y:S02]  /*3820*/  USHF.R.U32.HI UR5, URZ, 0x4, UR4 ;  /* 0x00000004ff057899 */ /* 0x000fe40008011604 */
[----:B------:R-:W-:Y:S02]  /*3830*/  USHF.R.S32.HI UR40, URZ, 0x5, UR40 ;  /* 0x00000005ff287899 */ /* 0x000fe40008011428 */
[----:B------:R-:W-:Y:S02]  /*3840*/  USHF.R.U32.HI UR4, URZ, 0x4, UR6 ;  /* 0x00000004ff047899 */ /* 0x000fe40008011606 */
[----:B------:R-:W-:Y:S02]  /*3850*/  UISETP.LT.AND UP0, UPT, UR40, 0x1, UPT ;  /* 0x000000012800788c */ /* 0x000fe4000bf01270 */
[----:B------:R-:W-:-:S02]  /*3860*/  ULOP3.LUT UR5, UR5, 0x3fff, URZ, 0xc0, !UPT ;  /* 0x00003fff05057892 */ /* 0x000fc4000f8ec0ff */
[----:B------:R-:W-:Y:S02]  /*3870*/  ULOP3.LUT UR4, UR4, 0x3fff, URZ, 0xc0, !UPT ;  /* 0x00003fff04047892 */ /* 0x000fe4000f8ec0ff */
[----:B------:R-:W-:Y:S02]  /*3880*/  USEL UR41, UR40, 0x1, !UP0 ;  /* 0x0000000128297887 */ /* 0x000fe4000c000000 */
[----:B------:R-:W-:Y:S02]  /*3890*/  ULOP3.LUT UR28, UR5, 0x10000, URZ, 0xfc, !UPT ;  /* 0x00010000051c7892 */ /* 0x000fe4000f8efcff */
[----:B------:R-:W-:Y:S02]  /*38a0*/  ULOP3.LUT UR29, UR4, 0x10000, URZ, 0xfc, !UPT ;  /* 0x00010000041d7892 */ /* 0x000fe4000f8efcff */
[----:B------:R-:W-:Y:S01]  /*38b0*/  UIADD3 UR41, UPT, UPT, -UR41, URZ, URZ ;  /* 0x000000ff29297290 */ /* 0x000fe2000fffe1ff */
[----:B------:R-:W-:Y:S01]  /*38c0*/  UMOV UR34, 0x0 ;  /* 0x0000000000227882 */ /* 0x000fe20000000000 */
[----:B------:R-:W-:Y:S01]  /*38d0*/  UMOV UR35, 0x4200910 ;  /* 0x0420091000237882 */ /* 0x000fe20000000000 */
[----:B------:R-:W-:Y:S01]  /*38e0*/  UMOV UR32, 0x0 ;  /* 0x0000000000207882 */ /* 0x000fe20000000000 */
[----:B------:R-:W-:Y:S01]  /*38f0*/  UMOV UR33, 0x4200910 ;  /* 0x0420091000217882 */ /* 0x000fe20000000000 */
[----:B--2---:R-:W-:-:S15]  /*3900*/  R2UR UR42, R0 ;  /* 0x00000000002a72ca */ /* 0x004fde00000e0000 */
.L_x_71:
[----:B------:R-:W-:Y:S02]  /*3910*/  LEA R0, R10, UR26, 0x3 ;  /* 0x0000001a0a007c11 */ /* 0x000fe4000f8e18ff */
[----:B------:R-:W-:Y:S02]  /*3920*/  SHF.L.U32 R5, R9, 0x1f, RZ ;  /* 0x0000001f09057819 */ /* 0x000fe400000006ff */
[----:B------:R-:W-:Y:S01]  /*3930*/  PLOP3.LUT P0, PT, PT, PT, UP4, 0x80, 0x8 ;  /* 0x000000000008781c */ /* 0x000fe20003f0f048 */
[----:B------:R-:W-:Y:S01]  /*3940*/  VIADD R3, R0, 0xe0 ;  /* 0x000000e000037836 */ /* 0x000fe20000000000 */
[----:B-1----:R-:W1:Y:S02]  /*3950*/  SYNCS.PHASECHK.TRANS64.TRYWAIT P1, [R0+URZ+0xd0], R5 ;  /* 0x0000d005000075a7 */ /* 0x002e6400080211ff */
[----:B-1-3--:R-:W-:Y:S09]  /*3960*/  @!P1 BRA `(.L_x_65) ;  /* 0x0000005800d49947 */ /* 0x00aff20003800000 */
.L_x_166:
[----:B------:R-:W-:Y:S01]  /*3970*/  LEA R4, R10, UR26, 0x4 ;  /* 0x0000001a0a047c11 */ /* 0x000fe2000f8e20ff */
[----:B------:R-:W-:Y:S01]  /*3980*/  @UP4 ULEA UR4, UR24, UR26, 0x3 ;  /* 0x0000001a18044291 */ /* 0x000fe2000f8e18ff */
[----:B------:R-:W-:Y:S01]  /*3990*/  PLOP3.LUT P2, PT, PT, PT, PT, 0x80, 0x8 ;  /* 0x000000000008781c */ /* 0x000fe20003f4f070 */
[----:B------:R-:W-:Y:S01]  /*39a0*/  ULEA UR31, UR30, UR26, 0x3 ;  /* 0x0000001a1e1f7291 */ /* 0x000fe2000f8e18ff */
[----:B------:R-:W-:Y:S02]  /*39b0*/  PRMT R3, RZ, 0x654, R3 ;  /* 0x00000654ff037816 */ /* 0x000fe40000000003 */
[----:B-1----:R-:W1:Y:S01]  /*39c0*/  LDS.128 R4, [R4+0x160] ;  /* 0x0001600004047984 */ /* 0x002e620000000c00 */
[----:B------:R-:W-:Y:S02]  /*39d0*/  @P0 SHF.L.U32 R2, R8, 0x1f, RZ ;  /* 0x0000001f08020819 */ /* 0x000fe400000006ff */
[----:B------:R-:W-:Y:S01]  /*39e0*/  SHF.L.U32 R0, R11, 0x1f, RZ ;  /* 0x0000001f0b007819 */ /* 0x000fe200000006ff */
[----:B------:R-:W-:Y:S01]  /*39f0*/  @!PT LDS RZ, [RZ] ;  /* 0x00000000fffff984 */ /* 0x000fe20000000800 */
[----:B------:R-:W-:Y:S01]  /*3a00*/  @!PT LDS RZ, [RZ] ;  /* 0x00000000fffff984 */ /* 0x000fe20000000800 */
[----:B------:R-:W-:Y:S01]  /*3a10*/  @!PT LDS RZ, [RZ] ;  /* 0x00000000fffff984 */ /* 0x000fe20000000800 */
[----:B------:R-:W-:Y:S01]  /*3a20*/  @!PT LDS RZ, [RZ] ;  /* 0x00000000fffff984 */ /* 0x000fe20000000800 */
[----:B------:R2:W-:Y:S06]  /*3a30*/  MEMBAR.ALL.CTA ;  /* 0x0000000000007992 */ /* 0x0005ec0000008000 */
[----:B--2---:R-:W2:Y:S02]  /*3a40*/  FENCE.VIEW.ASYNC.S ;  /* 0x00000000000073c6 */ /* 0x004ea40000000000 */
[----:B--2---:R2:W-:Y:S01]  /*3a50*/  SYNCS.ARRIVE.TRANS64.RED.A1T0 RZ, [R3+URZ], RZ ;  /* 0x000000ff03ff79a7 */ /* 0x0045e200081004ff */
[----:B------:R2:W3:Y:S01]  /*3a60*/  @P0 SYNCS.PHASECHK.TRANS64.TRYWAIT P2, [UR4], R2 ;  /* 0x00000002ff0005a7 */ /* 0x0004e20008041104 */
[----:B------:R-:W-:Y:S01]  /*3a70*/  ULEA.HI UR4, UR30, UR30, URZ, 0x1 ;  /* 0x0000001e1e047291 */ /* 0x000fe2000f8f08ff */
[----:B-1----:R-:W-:-:S03]  /*3a80*/  LOP3.LUT P1, RZ, R6, 0x1, RZ, 0xc0, !PT ;  /* 0x0000000106ff7812 */ /* 0x002fc6000782c0ff */
[----:B------:R-:W-:Y:S02]  /*3a90*/  USHF.L.U32 UR11, UR4, 0x6, URZ ;  /* 0x00000006040b7899 */ /* 0x000fe400080006ff */
[----:B------:R-:W-:Y:S02]  /*3aa0*/  ULOP3.LUT UR4, UR4, 0xffe, URZ, 0xc0, !UPT ;  /* 0x00000ffe04047892 */ /* 0x000fe4000f8ec0ff */
[----:B------:R-:W-:Y:S02]  /*3ab0*/  ULOP3.LUT UR11, UR11, 0xffffff80, URZ, 0xc0, !UPT ;  /* 0xffffff800b0b7892 */ /* 0x000fe4000f8ec0ff */
[----:B------:R-:W-:Y:S02]  /*3ac0*/  UIADD3 UR4, UPT, UPT, -UR4, UR30, URZ ;  /* 0x0000001e04047290 */ /* 0x000fe4000fffe1ff */
[----:B------:R-:W-:Y:S01]  /*3ad0*/  UIADD3 UR11, UPT, UPT, UR42, UR11, URZ ;  /* 0x0000000b2a0b7290 */ /* 0x000fe2000fffe0ff */
[----:B------:R-:W1:Y:S03]  /*3ae0*/  SYNCS.PHASECHK.TRANS64.TRYWAIT P0, [UR31+0x110], R0 ;  /* 0x00011000ff0075a7 */ /* 0x000e66000800111f */
[----:B------:R-:W-:Y:S01]  /*3af0*/  ULEA UR11, UR4, UR11, 0x14 ;  /* 0x0000000b040b7291 */ /* 0x000fe2000f8ea0ff */
[----:B-123--:R-:W-:Y:S11]  /*3b00*/  @!P0 BRA `(.L_x_66) ;  /* 0x0000005800808947 */ /* 0x00eff60003800000 */
.L_x_168:
[----:B------:R-:W-:Y:S01]  /*3b10*/  IADD3 R10, PT, PT, R10, 0x1, RZ ;  /* 0x000000010a0a7810 */ /* 0x000fe20007ffe0ff */
[----:B------:R-:W-:Y:S06]  /*3b20*/  BRA.U !UP4, `(.L_x_67) ;  /* 0x000000010cc07547 */ /* 0x000fec000b800000 */
[----:B------:R-:W-:Y:S01]  /*3b30*/  UPLOP3.LUT UP2, UPT, UPT, UPT, UPT, 0x40, 0x4 ;  /* 0x000000000004789c */ /* 0x000fe20003f4e870 */
[----:B------:R-:W-:Y:S01]  /*3b40*/  UMOV UR23, UR41 ;  /* 0x0000002900177c82 */ /* 0x000fe20008000000 */
[----:B------:R-:W-:Y:S01]  /*3b50*/  UMOV UR22, UR40 ;  /* 0x0000002800167c82 */ /* 0x000fe20008000000 */
[----:B------:R-:W-:-:S08]  /*3b60*/  UMOV UR10, UR24 ;  /* 0x00000018000a7c82 */ /* 0x000fd00008000000 */
.L_x_70:
[----:B------:R-:W-:Y:S02]  /*3b70*/  UIADD3 UR23, UPT, UPT, UR23, 0x1, URZ ;  /* 0x0000000117177890 */ /* 0x000fe4000fffe0ff */
[----:B--2---:R-:W-:Y:S02]  /*3b80*/  ULEA UR5, UR10, UR26, 0x3 ;  /* 0x0000001a0a057291 */ /* 0x004fe4000f8e18ff */
[----:B------:R-:W-:Y:S01]  /*3b90*/  UISETP.NE.AND UP3, UPT, UR23, URZ, UPT ;  /* 0x000000ff1700728c */ /* 0x000fe2000bf65270 */
[----:B---3--:R-:W-:Y:S10]  /*3ba0*/  @P2 BRA `(.L_x_68) ;  /* 0x00000000000c2947 */ /* 0x008ff40003800000 */
[----:B-1----:R-:W-:Y:S04]  /*3bb0*/  SHF.L.U32 R3, R8, 0x1f, RZ ;  /* 0x0000001f08037819 */ /* 0x002fe800000006ff */
[----:B------:R-:W1:Y:S02]  /*3bc0*/  SYNCS.PHASECHK.TRANS64.TRYWAIT P0, [UR5], R3 ;  /* 0x00000003ff0075a7 */ /* 0x000e640008001105 */
[----:B-1----:R-:W-:Y:S05]  /*3bd0*/  @!P0 BRA `(.L_x_69) ;  /* 0x0000005800648947 */ /* 0x002fea0003800000 */
.L_x_68:
[----:B------:R-:W-:Y:S01]  /*3be0*/  UISETP.NE.AND UP0, UPT, UR22, 0x1, UPT ;  /* 0x000000011600788c */ /* 0x000fe2000bf05270 */
[----:B------:R-:W-:Y:S01]  /*3bf0*/  PLOP3.LUT P2, PT, PT, PT, PT, 0x80, 0x8 ;  /* 0x000000000008781c */ /* 0x000fe20003f4f070 */
[----:B------:R-:W-:Y:S02]  /*3c00*/  UIADD3 UR4, UPT, UPT, UR10, 0x1, URZ ;  /* 0x000000010a047890 */ /* 0x000fe4000fffe0ff */
[----:B------:R-:W-:Y:S02]  /*3c10*/  UIADD3 UR25, UPT, UPT, UR5, 0x40, URZ ;  /* 0x0000004005197890 */ /* 0x000fe4000fffe0ff */
[----:B------:R-:W-:Y:S01]  /*3c20*/  UISETP.NE.AND UP1, UPT, UR4, 0x8, UPT ;  /* 0x000000080400788c */ /* 0x000fe2000bf25270 */
[----:B------:R-:W-:Y:S01]  /*3c30*/  PLOP3.LUT P0, PT, PT, PT, UP0, 0x80, 0x8 ;  /* 0x000000000008781c */ /* 0x000fe20003f0f008 */
[----:B------:R-:W-:Y:S02]  /*3c40*/  UIADD3 UR22, UPT, UPT, UR22, -0x1, URZ ;  /* 0xffffffff16167890 */ /* 0x000fe4000fffe0ff */
[----:B------:R-:W-:Y:S02]  /*3c50*/  USEL UR6, URZ, 0x1, UP1 ;  /* 0x00000001ff067887 */ /* 0x000fe40008800000 */
[----:B------:R-:W-:Y:S01]  /*3c60*/  USEL UR24, UR4, URZ, UP1 ;  /* 0x000000ff04187287 */ /* 0x000fe20008800000 */
[----:B------:R-:W-:Y:S01]  /*3c70*/  UMOV UR7, 0x40004040 ;  /* 0x4000404000077882 */ /* 0x000fe20000000000 */
[----:B------:R-:W-:Y:S02]  /*3c80*/  UMOV UR5, 0x40004040 ;  /* 0x4000404000057882 */ /* 0x000fe40000000000 */
[----:B------:R-:W-:Y:S01]  /*3c90*/  @UP0 ULEA UR4, UR24, UR26, 0x3 ;  /* 0x0000001a18040291 */ /* 0x000fe2000f8e18ff */
[----:B------:R-:W-:Y:S01]  /*3ca0*/  LOP3.LUT R8, R8, UR6, RZ, 0x3c, !PT ;  /* 0x0000000608087c12 */ /* 0x000fe2000f8e3cff */
[----:B------:R-:W-:Y:S01]  /*3cb0*/  ULEA UR6, UR10, UR29, 0xa ;  /* 0x0000001d0a067291 */ /* 0x000fe2000f8e50ff */
[----:B------:R-:W-:Y:S02]  /*3cc0*/  UMOV UR21, 0x40004040 ;  /* 0x4000404000157882 */ /* 0x000fe40000000000 */
[----:B-1----:R-:W-:Y:S01]  /*3cd0*/  @P0 SHF.L.U32 R0, R8, 0x1f, RZ ;  /* 0x0000001f08000819 */ /* 0x002fe200000006ff */
[----:B------:R-:W-:Y:S02]  /*3ce0*/  UIADD3 UR20, UPT, UPT, UR6, 0x2, URZ ;  /* 0x0000000206147890 */ /* 0x000fe4000fffe0ff */
[----:B------:R-:W-:Y:S01]  /*3cf0*/  UIADD3 UR16, UPT, UPT, UR6, 0x4, URZ ;  /* 0x0000000406107890 */ /* 0x000fe2000fffe0ff */
[----:B------:R2:W3:Y:S01]  /*3d00*/  @P0 SYNCS.PHASECHK.TRANS64.TRYWAIT P2, [UR4], R0 ;  /* 0x00000000ff0005a7 */ /* 0x0004e20008041104 */
[----:B------:R-:W-:Y:S02]  /*3d10*/  ULEA UR4, UR10, UR28, 0x9 ;  /* 0x0000001c0a047291 */ /* 0x000fe4000f8e48ff */
[----:B------:R-:W-:Y:S02]  /*3d20*/  UIADD3 UR12, UPT, UPT, UR6, 0x6, URZ ;  /* 0x00000006060c7890 */ /* 0x000fe4000fffe0ff */
[----:B------:R-:W-:Y:S02]  /*3d30*/  UIADD3 UR18, UPT, UPT, UR4, 0x2, URZ ;  /* 0x0000000204127890 */ /* 0x000fe4000fffe0ff */
[----:B------:R-:W-:Y:S02]  /*3d40*/  UIADD3 UR14, UPT, UPT, UR4, 0x4, URZ ;  /* 0x00000004040e7890 */ /* 0x000fe4000fffe0ff */
[----:B------:R-:W-:Y:S01]  /*3d50*/  UIADD3 UR8, UPT, UPT, UR4, 0x6, URZ ;  /* 0x0000000604087890 */ /* 0x000fe2000fffe0ff */
[----:B------:R2:W-:Y:S01]  /*3d60*/  UTCHMMA gdesc[UR4], gdesc[UR6], tmem[UR11], tmem[UR38], idesc[UR39], UP2 ;  /* 0x00ff2606040075ea */ /* 0x0005e2000900000b */
[----:B------:R-:W-:Y:S01]  /*3d70*/  UPLOP3.LUT UP2, UPT, UPT, UPT, UPT, 0x80, 0x8 ;  /* 0x000000000008789c */ /* 0x000fe20003f4f070 */
[----:B------:R-:W-:Y:S01]  /*3d80*/  UMOV UR19, 0x40004040 ;  /* 0x4000404000137882 */ /* 0x000fe20000000000 */
[----:B------:R-:W-:Y:S01]  /*3d90*/  UMOV UR17, 0x40004040 ;  /* 0x4000404000117882 */ /* 0x000fe20000000000 */
[----:B------:R2:W-:Y:S01]  /*3da0*/  UTCHMMA gdesc[UR18], gdesc[UR20], tmem[UR11], tmem[UR36], idesc[UR37], UPT ;  /* 0x00ff2414120075ea */ /* 0x0005e2000b80000b */
[----:B------:R-:W-:Y:S01]  /*3db0*/  UMOV UR15, 0x40004040 ;  /* 0x40004040000f7882 */ /* 0x000fe20000000000 */
[----:B------:R-:W-:Y:S01]  /*3dc0*/  UMOV UR13, 0x40004040 ;  /* 0x40004040000d7882 */ /* 0x000fe20000000000 */
[----:B------:R-:W-:Y:S01]  /*3dd0*/  UMOV UR9, 0x40004040 ;  /* 0x4000404000097882 */ /* 0x000fe20000000000 */
[----:B------:R2:W-:Y:S01]  /*3de0*/  UTCHMMA gdesc[UR14], gdesc[UR16], tmem[UR11], tmem[UR34], idesc[UR35], UPT ;  /* 0x00ff22100e0075ea */ /* 0x0005e2000b80000b */
[----:B------:R2:W-:Y:S01]  /*3df0*/  UTCHMMA gdesc[UR8], gdesc[UR12], tmem[UR11], tmem[UR32], idesc[UR33], UPT ;  /* 0x00ff200c080075ea */ /* 0x0005e2000b80000b */
[----:B------:R2:W-:Y:S01]  /*3e00*/  UTCBAR.MULTICAST [UR25], URZ, UR27 ;  /* 0x000000ff190073e9 */ /* 0x0005e2000800081b */
[----:B------:R-:W-:Y:S01]  /*3e10*/  UMOV UR10, UR24 ;  /* 0x00000018000a7c82 */ /* 0x000fe20008000000 */
[----:B------:R-:W-:Y:S05]  /*3e20*/  BRA.U UP3, `(.L_x_70) ;  /* 0xfffffffd03507547 */ /* 0x000fea000b83ffff */
.L_x_67:
[----:B--2---:R-:W-:Y:S01]  /*3e30*/  UIADD3 UR4, UPT, UPT, UR30, 0x1, URZ ;  /* 0x000000011e047890 */ /* 0x004fe2000fffe0ff */
[C---:B------:R-:W-:Y:S01]  /*3e40*/  ISETP.NE.AND P0, PT, R10.reuse, 0x2, PT ;  /* 0x000000020a00780c */ /* 0x040fe20003f05270 */
[----:B------:R-:W-:Y:S02]  /*3e50*/  UIADD3 UR5, UPT, UPT, UR31, 0xf0, URZ ;  /* 0x000000f01f057890 */ /* 0x000fe4000fffe0ff */
[----:B------:R-:W-:Y:S01]  /*3e60*/  UISETP.NE.AND UP0, UPT, UR4, 0x4, UPT ;  /* 0x000000040400788c */ /* 0x000fe2000bf05270 */
[----:B-1----:R-:W-:Y:S02]  /*3e70*/  SEL R0, RZ, 0x1, P0 ;  /* 0x00000001ff007807 */ /* 0x002fe40000000000 */
[----:B------:R-:W-:Y:S01]  /*3e80*/  SEL R10, R10, RZ, P0 ;  /* 0x000000ff0a0a7207 */ /* 0x000fe20000000000 */
[----:B------:R-:W-:Y:S01]  /*3e90*/  USEL UR6, URZ, 0x1, UP0 ;  /* 0x00000001ff067887 */ /* 0x000fe20008000000 */
[----:B------:R-:W-:Y:S01]  /*3ea0*/  LOP3.LUT R9, R9, R0, RZ, 0x3c, !PT ;  /* 0x0000000009097212 */ /* 0x000fe200078e3cff */
[----:B------:R-:W-:Y:S01]  /*3eb0*/  USEL UR30, UR4, URZ, UP0 ;  /* 0x000000ff041e7287 */ /* 0x000fe20008000000 */
[----:B------:R1:W-:Y:S03]  /*3ec0*/  UTCBAR [UR5], URZ ;  /* 0x000000ff050073e9 */ /* 0x0003e600080000ff */
[----:B------:R-:W-:Y:S01]  /*3ed0*/  LOP3.LUT R11, R11, UR6, RZ, 0x3c, !PT ;  /* 0x000000060b0b7c12 */ /* 0x000fe2000f8e3cff */
[----:B------:R-:W-:Y:S07]  /*3ee0*/  @P1 BRA `(.L_x_71) ;  /* 0xfffffff800881947 */ /* 0x000fee000383ffff */
[----:B------:R-:W2:Y:S01]  /*3ef0*/  S2UR UR8, SR_CgaCtaId ;  /* 0x00000000000879c3 */ /* 0x000ea20000008800 */
[----:B------:R-:W-:Y:S01]  /*3f00*/  ELECT P0, URZ, PT ;  /* 0x0000000000ff782f */ /* 0x000fe20003800000 */
[----:B------:R-:W-:Y:S01]  /*3f10*/  IMAD.MOV.U32 R0, RZ, RZ, 0x1 ;  /* 0x00000001ff007424 */ /* 0x000fe200078e00ff */
[----:B------:R-:W-:Y:S01]  /*3f20*/  UIADD3 UR26, UPT, UPT, UR26, 0x110, URZ ;  /* 0x000001101a1a7890 */ /* 0x000fe2000fffe0ff */
[----:B------:R-:W-:Y:S01]  /*3f30*/  SHF.L.U32 R3, R11, 0x1f, RZ ;  /* 0x0000001f0b037819 */ /* 0x000fe200000006ff */
[----:B------:R-:W-:-:S03]  /*3f40*/  UMOV UR4, 0x40 ;  /* 0x0000004000047882 */ /* 0x000fc60000000000 */
[----:B------:R-:W-:Y:S01]  /*3f50*/  UVIRTCOUNT.DEALLOC.SMPOOL 0x80 ;  /* 0x000000800000784c */ /* 0x000fe20000000000 */
[----:B--2---:R-:W-:Y:S02]  /*3f60*/  ULEA UR8, UR8, UR4, 0x18 ;  /* 0x0000000408087291 */ /* 0x004fe4000f8ec0ff */
[----:B------:R-:W-:-:S07]  /*3f70*/  ULEA UR4, UR30, UR26, 0x3 ;  /* 0x0000001a1e047291 */ /* 0x000fce000f8e18ff */
[----:B------:R2:W-:Y:S02]  /*3f80*/  @P0 STS.U8 [UR8+0x1c], R0 ;  /* 0x00001c00ff000988 */ /* 0x0005e40008000008 */
[----:B------:R-:W4:Y:S02]  /*3f90*/  SYNCS.PHASECHK.TRANS64.TRYWAIT P0, [UR4], R3 ;  /* 0x00000003ff0075a7 */ /* 0x000f240008001104 */
[----:B--2-4-:R-:W-:Y:S05]  /*3fa0*/  @!P0 BRA `(.L_x_72) ;  /* 0x0000005400888947 */ /* 0x014fea0003800000 */
.L_x_171:
[----:B------:R-:W-:-:S04]  /*3fb0*/  UIADD3 UR4, UPT, UPT, UR30, 0x1, URZ ;  /* 0x000000011e047890 */ /* 0x000fc8000fffe0ff */
[----:B------:R-:W-:-:S04]  /*3fc0*/  UISETP.NE.AND UP0, UPT, UR4, 0x4, UPT ;  /* 0x000000040400788c */ /* 0x000fc8000bf05270 */
[----:B------:R-:W-:Y:S02]  /*3fd0*/  USEL UR6, URZ, 0x1, UP0 ;  /* 0x00000001ff067887 */ /* 0x000fe40008000000 */
[----:B------:R-:W-:-:S04]  /*3fe0*/  USEL UR4, UR4, URZ, UP0 ;  /* 0x000000ff04047287 */ /* 0x000fc80008000000 */
[----:B-1----:R-:W-:Y:S01]  /*3ff0*/  ULEA UR5, UR4, UR26, 0x3 ;  /* 0x0000001a04057291 */ /* 0x002fe2000f8e18ff */
[----:B------:R-:W-:-:S04]  /*4000*/  LOP3.LUT R2, R11, UR6, RZ, 0x3c, !PT ;  /* 0x000000060b027c12 */ /* 0x000fc8000f8e3cff */
[----:B--2---:R-:W-:-:S04]  /*4010*/  SHF.L.U32 R3, R2, 0x1f, RZ ;  /* 0x0000001f02037819 */ /* 0x004fc800000006ff */
[----:B------:R-:W1:Y:S02]  /*4020*/  SYNCS.PHASECHK.TRANS64.TRYWAIT P0, [UR5], R3 ;  /* 0x00000003ff0075a7 */ /* 0x000e640008001105 */
[----:B-1----:R-:W-:Y:S05]  /*4030*/  @!P0 BRA `(.L_x_73) ;  /* 0x00000054007c8947 */ /* 0x002fea0003800000 */
.L_x_173:
        /* <DEDUP_REMOVED lines=9> */
.L_x_175:
[----:B------:R-:W-:-:S04]  /*40d0*/  UIADD3 UR4, UPT, UPT, UR4, 0x1, URZ ;  /* 0x0000000104047890 */ /* 0x000fc8000fffe0ff */
[----:B------:R-:W-:-:S04]  /*40e0*/  UISETP.NE.AND UP0, UPT, UR4, 0x4, UPT ;  /* 0x000000040400788c */ /* 0x000fc8000bf05270 */
[----:B------:R-:W-:Y:S02]  /*40f0*/  USEL UR5, URZ, 0x1, UP0 ;  /* 0x00000001ff057887 */ /* 0x000fe40008000000 */
[----:B------:R-:W-:-:S04]  /*4100*/  USEL UR4, UR4, URZ, UP0 ;  /* 0x000000ff04047287 */ /* 0x000fc80008000000 */
[----:B------:R-:W-:Y:S01]  /*4110*/  ULEA UR4, UR4, UR26, 0x3 ;  /* 0x0000001a04047291 */ /* 0x000fe2000f8e18ff */
[----:B-1----:R-:W-:-:S04]  /*4120*/  LOP3.LUT R3, R2, UR5, RZ, 0x3c, !PT ;  /* 0x0000000502037c12 */ /* 0x002fc8000f8e3cff */
[----:B------:R-:W-:-:S04]  /*4130*/  SHF.L.U32 R3, R3, 0x1f, RZ ;  /* 0x0000001f03037819 */ /* 0x000fc800000006ff */
[----:B------:R-:W1:Y:S02]  /*4140*/  SYNCS.PHASECHK.TRANS64.TRYWAIT P0, [UR4], R3 ;  /* 0x00000003ff0075a7 */ /* 0x000e640008001104 */
[----:B-1----:R-:W-:Y:S05]  /*4150*/  @!P0 BRA `(.L_x_75) ;  /* 0x0000005400648947 */ /* 0x002fea0003800000 */
.L_x_177:
[----:B------:R-:W-:Y:S01]  /*4160*/  NOP ;  /* 0x0000000000007918 */ /* 0x000fe20000000000 */
[----:B-1----:R-:W1:Y:S01]  /*4170*/  LDS R0, [UR8+0x14] ;  /* 0x00001408ff007984 */ /* 0x002e620008000800 */
[----:B------:R-:W-:Y:S01]  /*4180*/  ULOP3.LUT UR4, UR42, 0xffff, URZ, 0xc0, !UPT ;  /* 0x0000ffff2a047892 */ /* 0x000fe2000f8ec0ff */
[----:B------:R-:W-:Y:S01]  /*4190*/  UMOV UR5, 0xffff ;  /* 0x0000ffff00057882 */ /* 0x000fe20000000000 */
[----:B------:R-:W-:Y:S02]  /*41a0*/  UMOV UR6, 0x1 ;  /* 0x0000000100067882 */ /* 0x000fe40000000000 */
[----:B------:R-:W-:-:S04]  /*41b0*/  USHF.R.U32.HI UR4, URZ, 0x5, UR4 ;  /* 0x00000005ff047899 */ /* 0x000fc80008011604 */
[----:B------:R-:W-:Y:S02]  /*41c0*/  USHF.L.U32 UR5, UR5, UR4, URZ ;  /* 0x0000000405057299 */ /* 0x000fe400080006ff */
[----:B------:R-:W-:-:S04]  /*41d0*/  USHF.L.U32 UR4, UR6, UR4, URZ ;  /* 0x0000000406047299 */ /* 0x000fc800080006ff */
[----:B-1----:R-:W-:-:S04]  /*41e0*/  LOP3.LUT R0, R0, UR5, RZ, 0xc0, !PT ;  /* 0x0000000500007c12 */ /* 0x002fc8000f8ec0ff */
[----:B------:R-:W-:-:S13]  /*41f0*/  ISETP.NE.AND P0, PT, R0, UR5, PT ;  /* 0x0000000500007c0c */ /* 0x000fda000bf05270 */
[----:B------:R-:W-:Y:S05]  /*4200*/  @P0 BRA `(.L_x_76) ;  /* 0x0000000000580947 */ /* 0x000fea0003800000 */
[----:B------:R-:W1:Y:S02]  /*4210*/  LDS R0, [UR8+0x18] ;  /* 0x00001808ff007984 */ /* 0x000e640008000800 */
[----:B-1----:R-:W-:-:S04]  /*4220*/  LOP3.LUT R0, R0, UR4, RZ, 0xc0, !PT ;  /* 0x0000000400007c12 */ /* 0x002fc8000f8ec0ff */
[----:B------:R-:W-:-:S13]  /*4230*/  ISETP.NE.AND P0, PT, R0, UR4, PT ;  /* 0x0000000400007c0c */ /* 0x000fda000bf05270 */
[----:B------:R-:W-:Y:S05]  /*4240*/  @P0 BRA `(.L_x_77) ;  /* 0x00000000003c0947 */ /* 0x000fea0003800000 */
[----:B------:R-:W1:Y:S01]  /*4250*/  S2R R2, SR_LANEID ;  /* 0x0000000000027919 */ /* 0x000e620000000000 */
[----:B------:R-:W-:Y:S01]  /*4260*/  ULOP3.LUT UR5, URZ, UR5, URZ, 0x33, !UPT ;  /* 0x00000005ff057292 */ /* 0x000fe2000f8e33ff */
[----:B------:R-:W-:Y:S01]  /*4270*/  LOP3.LUT R4, RZ, UR4, RZ, 0x33, !PT ;  /* 0x00000004ff047c12 */ /* 0x000fe2000f8e33ff */
[----:B------:R-:W-:Y:S02]  /*4280*/  VOTEU.ANY UR4, UPT, PT ;  /* 0x0000000000047886 */ /* 0x000fe400038e0100 */
[----:B------:R-:W-:Y:S01]  /*4290*/  UFLO.U32 UR4, UR4 ;  /* 0x00000004000472bd */ /* 0x000fe200080e0000 */
[----:B------:R-:W2:Y:S01]  /*42a0*/  REDUX UR6, R4 ;  /* 0x00000000040673c4 */ /* 0x000ea20000000000 */
[----:B------:R-:W-:-:S06]  /*42b0*/  IMAD.U32 R0, RZ, RZ, UR5 ;  /* 0x00000005ff007e24 */ /* 0x000fcc000f8e00ff */
[----:B------:R4:W-:Y:S01]  /*42c0*/  UTCATOMSWS.AND URZ, UR5 ;  /* 0x0000000500ff79e3 */ /* 0x0009e20008000000 */
[----:B------:R-:W3:Y:S01]  /*42d0*/  REDUX UR7, R0 ;  /* 0x00000000000773c4 */ /* 0x000ee20000000000 */
[----:B-1----:R-:W-:Y:S01]  /*42e0*/  ISETP.EQ.U32.AND P0, PT, R2, UR4, PT ;  /* 0x0000000402007c0c */ /* 0x002fe2000bf02070 */
[----:B--2---:R-:W-:Y:S01]  /*42f0*/  IMAD.U32 R2, RZ, RZ, UR6 ;  /* 0x00000006ff027e24 */ /* 0x004fe2000f8e00ff */
[----:B---3--:R-:W-:-:S11]  /*4300*/  MOV R3, UR7 ;  /* 0x0000000700037c02 */ /* 0x008fd60008000f00 */
[----:B------:R4:W-:Y:S04]  /*4310*/  @P0 ATOMS.AND RZ, [UR8+0x14], R3 ;  /* 0x00001403ffff098c */ /* 0x0009e8000a800008 */
[----:B------:R4:W-:Y:S01]  /*4320*/  @P0 ATOMS.AND RZ, [UR8+0x18], R2 ;  /* 0x00001802ffff098c */ /* 0x0009e2000a800008 */
[----:B------:R-:W-:Y:S05]  /*4330*/  BRA `(.L_x_78) ;  /* 0x0000000000147947 */ /* 0x000fea0003800000 */
.L_x_77:
[----:B------:R-:W-:Y:S02]  /*4340*/  MOV R2, 0x4360 ;  /* 0x0000436000027802 */ /* 0x000fe40000000f00 */
[----:B---3-5:R-:W-:Y:S05]  /*4350*/  CALL.REL.NOINC `($__internal_0_$__cuda_sm10x_tcgen05_guardrail_trap_col_being_dealloced_not_returned_by_alloc) ;  /* 0x00000058004c7944 */ /* 0x028fea0003c00000 */
[----:B------:R-:W-:Y:S05]  /*4360*/  BRA `(.L_x_78) ;  /* 0x0000000000087947 */ /* 0x000fea0003800000 */
.L_x_76:
[----:B------:R-:W-:Y:S02]  /*4370*/  MOV R2, 0x4390 ;  /* 0x0000439000027802 */ /* 0x000fe40000000f00 */
[----:B---3-5:R-:W-:Y:S05]  /*4380*/  CALL.REL.NOINC `($__internal_2_$__cuda_sm10x_tcgen05_guardrail_trap_unallocated_columns_being_dealloced) ;  /* 0x0000005800587944 */ /* 0x028fea0003c00000 */
.L_x_78:
[----:B------:R-:W-:Y:S01]  /*4390*/  NOP ;  /* 0x0000000000007918 */ /* 0x000fe20000000000 */
[----:B----4-:R-:W-:Y:S05]  /*43a0*/  EXIT ;  /* 0x000000000000794d */ /* 0x010fea0003800000 */
.L_x_60:
[----:B------:R-:W-:-:S09]  /*43b0*/  UISETP.NE.OR UP0, UPT, UR17, 0x3, !UP4 ;  /* 0x000000031100788c */ /* 0x000fd2000e705670 */
[----:B------:R-:W-:Y:S05]  /*43c0*/  BRA.U UP0, `(.L_x_79) ;  /* 0x00000011005c7547 */ /* 0x000fea000b800000 */
[----:B------:R-:W2:Y:S01]  /*43d0*/  S2UR UR10, SR_CgaCtaId ;  /* 0x00000000000a79c3 */ /* 0x000ea20000008800 */
[----:B------:R-:W3:Y:S01]  /*43e0*/  LDCU UR31, c[0x0][0x370] ;  /* 0x00006e00ff1f77ac */ /* 0x000ee20008000800 */
[----:B------:R-:W-:Y:S02]  /*43f0*/  HFMA2 R13, -RZ, RZ, 0, 0 ;  /* 0x00000000ff0d7431 */ /* 0x000fe400000001ff */
[----:B------:R-:W-:Y:S01]  /*4400*/  IMAD.MOV.U32 R15, RZ, RZ, 0x1 ;  /* 0x00000001ff0f7424 */ /* 0x000fe200078e00ff */
[----:B------:R-:W-:Y:S01]  /*4410*/  MOV R7, 0x2000 ;  /* 0x0000200000077802 */ /* 0x000fe20000000f00 */
[----:B------:R-:W3:Y:S01]  /*4420*/  LDCU.128 UR44, c[0x0][0xb10] ;  /* 0x00016200ff2c77ac */ /* 0x000ee20008000c00 */
[----:B------:R-:W-:Y:S01]  /*4430*/  IMAD.MOV.U32 R14, RZ, RZ, RZ ;  /* 0x000000ffff0e7224 */ /* 0x000fe200078e00ff */
[----:B------:R-:W4:Y:S01]  /*4440*/  LDC.64 R16, c[0x0][0x348] ;  /* 0x0000d200ff107b82 */ /* 0x000f220000000a00 */
[----:B------:R-:W1:Y:S01]  /*4450*/  LDCU UR30, c[0x0][0x374] ;  /* 0x00006e80ff1e77ac */ /* 0x000e620008000800 */
[----:B------:R-:W2:Y:S06]  /*4460*/  LDCU UR15, c[0x0][0xb0c] ;  /* 0x00016180ff0f77ac */ /* 0x000eac0008000800 */
[----:B------:R-:W4:Y:S01]  /*4470*/  LDC.64 R2, c[0x0][0x888] ;  /* 0x00022200ff027b82 */ /* 0x000f220000000a00 */
[----:B------:R-:W4:Y:S01]  /*4480*/  LDCU UR49, c[0x0][0xb20] ;  /* 0x00016400ff3177ac */ /* 0x000f220008000800 */
[----:B------:R-:W4:Y:S06]  /*4490*/  LDCU UR4, c[0x0][0xb30] ;  /* 0x00016600ff0477ac */ /* 0x000f2c0008000800 */
[----:B------:R-:W4:Y:S01]  /*44a0*/  LDC.64 R4, c[0x0][0x890] ;  /* 0x00022400ff047b82 */ /* 0x000f220000000a00 */
[----:B------:R-:W-:Y:S01]  /*44b0*/  UMOV UR21, 0x400 ;  /* 0x0000040000157882 */ /* 0x000fe20000000000 */
[----:B---3--:R-:W-:-:S02]  /*44c0*/  UIMAD.WIDE.U32 UR6, UR31, UR44, URZ ;  /* 0x0000002c1f0672a5 */ /* 0x008fc4000f8e00ff */
[----:B-1----:R-:W-:Y:S02]  /*44d0*/  UIMAD.WIDE.U32 UR8, UR30, UR47, URZ ;  /* 0x0000002f1e0872a5 */ /* 0x002fe4000f8e00ff */
[----:B--2---:R-:W-:Y:S02]  /*44e0*/  ULEA UR21, UR10, UR21, 0x18 ;  /* 0x000000150a157291 */ /* 0x004fe4000f8ec0ff */
[----:B------:R-:W-:Y:S02]  /*44f0*/  UPLOP3.LUT UP3, UPT, UPT, UPT, UPT, 0x40, 0x4 ;  /* 0x000000000004789c */ /* 0x000fe40003f6e870 */
[----:B------:R-:W-:Y:S02]  /*4500*/  UIADD3 UR37, UPT, UPT, UR21, 0x98, URZ ;  /* 0x0000009815257890 */ /* 0x000fe4000fffe0ff */
[----:B------:R-:W-:Y:S02]  /*4510*/  UIADD3 UR33, UPT, UPT, UR21, 0x80, URZ ;  /* 0x0000008015217890 */ /* 0x000fe4000fffe0ff */
[----:B------:R-:W-:-:S02]  /*4520*/  UIADD3 UR25, UPT, UPT, UR21, 0x88, URZ ;  /* 0x0000008815197890 */ /* 0x000fc4000fffe0ff */
[----:B------:R-:W-:Y:S01]  /*4530*/  UIADD3 UR17, UPT, UPT, UR21, 0x90, URZ ;  /* 0x0000009015117890 */ /* 0x000fe2000fffe0ff */
[----:B------:R-:W-:Y:S01]  /*4540*/  UMOV UR6, UR7 ;  /* 0x0000000700067c82 */ /* 0x000fe20008000000 */
[----:B------:R-:W-:Y:S01]  /*4550*/  UMOV UR41, UR9 ;  /* 0x0000000900297c82 */ /* 0x000fe20008000000 */
[----:B------:R-:W-:Y:S02]  /*4560*/  UISETP.GE.AND UP0, UPT, UR42, 0x1, UPT ;  /* 0x000000012a00788c */ /* 0x000fe4000bf06270 */
[----:B------:R-:W-:Y:S01]  /*4570*/  UISETP.NE.AND UP4, UPT, UR42, 0x1, UPT ;  /* 0x000000012a00788c */ /* 0x000fe2000bf85270 */
[----:B------:R-:W1:Y:S01]  /*4580*/  LDCU.64 UR22, c[0x0][0xb28] ;  /* 0x00016500ff1677ac */ /* 0x000e620008000a00 */
[----:B------:R-:W-:Y:S02]  /*4590*/  UISETP.NE.AND UP6, UPT, UR15, 0x1, UPT ;  /* 0x000000010f00788c */ /* 0x000fe4000bfc5270 */
[----:B------:R-:W-:Y:S02]  /*45a0*/  UISETP.NE.AND UP5, UPT, UR46, 0x1, UPT ;  /* 0x000000012e00788c */ /* 0x000fe4000bfa5270 */
[----:B------:R-:W-:-:S02]  /*45b0*/  UPRMT UR37, UR10, 0x654, UR37 ;  /* 0x000006540a257896 */ /* 0x000fc40008000025 */
[----:B------:R-:W-:Y:S02]  /*45c0*/  USHF.R.U32.HI UR43, URZ, UR45, UR6 ;  /* 0x0000002dff2b7299 */ /* 0x000fe40008011606 */
[----:B------:R-:W-:Y:S02]  /*45d0*/  UPRMT UR40, UR10, 0x654, UR33 ;  /* 0x000006540a287896 */ /* 0x000fe40008000021 */
[----:B------:R-:W-:Y:S02]  /*45e0*/  UPRMT UR39, UR10, 0x654, UR25 ;  /* 0x000006540a277896 */ /* 0x000fe40008000019 */
[----:B------:R-:W-:Y:S02]  /*45f0*/  UPRMT UR38, UR10, 0x654, UR17 ;  /* 0x000006540a267896 */ /* 0x000fe40008000011 */
[----:B----4-:R-:W-:Y:S02]  /*4600*/  USHF.R.U32.HI UR41, URZ, UR49, UR41 ;  /* 0x00000031ff297299 */ /* 0x010fe40008011629 */
[----:B------:R-:W-:-:S11]  /*4610*/  UISETP.NE.AND UP2, UPT, UR4, 0x1, UPT ;  /* 0x000000010400788c */ /* 0x000fd6000bf45270 */
.L_x_90:
[C---:B------:R-:W-:Y:S02]  /*4620*/  LEA R12, R14.reuse, UR21, 0x3 ;  /* 0x000000150e0c7c11 */ /* 0x040fe4000f8e18ff */
[----:B------:R-:W-:Y:S02]  /*4630*/  SHF.L.U32 R9, R13, 0x1f, RZ ;  /* 0x0000001f0d097819 */ /* 0x000fe400000006ff */
[----:B------:R-:W-:Y:S02]  /*4640*/  LEA R10, R14, UR21, 0x4 ;  /* 0x000000150e0a7c11 */ /* 0x000fe4000f8e20ff */
[----:B--2---:R-:W2:Y:S02]  /*4650*/  SYNCS.PHASECHK.TRANS64.TRYWAIT P0, [R12+URZ+0xd0], R9 ;  /* 0x0000d0090c0075a7 */ /* 0x004ea400080011ff */
[----:B--2---:R-:W-:Y:S05]  /*4660*/  @!P0 BRA `(.L_x_80) ;  /* 0x0000005000388947 */ /* 0x004fea0003800000 */
.L_x_178:
[----:B--2---:R-:W2:Y:S01]  /*4670*/  LDS.128 R8, [R10+0x160] ;  /* 0x000160000a087984 */ /* 0x004ea20000000c00 */
[----:B------:R-:W-:Y:S01]  /*4680*/  UISETP.GE.AND UP0, UPT, UR42, 0x1, UPT ;  /* 0x000000012a00788c */ /* 0x000fe2000bf06270 */
[----:B------:R-:W-:Y:S01]  /*4690*/  @!PT LDS RZ, [RZ] ;  /* 0x00000000fffff984 */ /* 0x000fe20000000800 */
[----:B------:R-:W-:Y:S01]  /*46a0*/  @!PT LDS RZ, [RZ] ;  /* 0x00000000fffff984 */ /* 0x000fe20000000800 */
[----:B------:R-:W-:Y:S01]  /*46b0*/  @!PT LDS RZ, [RZ] ;  /* 0x00000000fffff984 */ /* 0x000fe20000000800 */
[----:B------:R-:W-:Y:S01]  /*46c0*/  @!PT LDS RZ, [RZ] ;  /* 0x00000000fffff984 */ /* 0x000fe20000000800 */
[----:B------:R3:W-:Y:S06]  /*46d0*/  MEMBAR.ALL.CTA ;  /* 0x0000000000007992 */ /* 0x0007ec0000008000 */
[----:B---3--:R-:W3:Y:S01]  /*46e0*/  FENCE.VIEW.ASYNC.S ;  /* 0x00000000000073c6 */ /* 0x008ee20000000000 */
[----:B--2---:R-:W-:Y:S11]  /*46f0*/  LOP3.LUT P0, RZ, R10, 0x1, RZ, 0xc0, !PT ;  /* 0x000000010aff7812 */ /* 0x004ff6000780c0ff */
[----:B------:R-:W-:Y:S02]  /*4700*/  @!UPT UIADD3 URZ, UPT, UPT, URZ, URZ, URZ ;  /* 0x000000fffffff290 */ /* 0x000fe4000fffe0ff */
[----:B---3--:R-:W-:Y:S01]  /*4710*/  VOTEU.ANY UP1, P0 ;  /* 0x0000000000ff7886 */ /* 0x008fe20000020100 */
[----:B------:R-:W-:Y:S11]  /*4720*/  PLOP3.LUT P0, PT, PT, PT, UP1, 0x80, 0x8 ;  /* 0x000000000008781c */ /* 0x000ff60003f0f018 */
[----:B------:R-:W-:Y:S02]  /*4730*/  @!UPT UIADD3 URZ, UPT, UPT, URZ, URZ, URZ ;  /* 0x000000fffffff290 */ /* 0x000fe4000fffe0ff */
[----:B------:R-:W-:Y:S02]  /*4740*/  @P0 SHF.R.U32.HI R0, RZ, 0x10, R9 ;  /* 0x00000010ff000819 */ /* 0x000fe40000011609 */
[----:B------:R-:W-:Y:S02]  /*4750*/  @P0 MOV R6, R8 ;  /* 0x0000000800060202 */ /* 0x000fe40000000f00 */
[----:B------:R-:W-:Y:S01]  /*4760*/  @P0 R2UR UR4, R0 ;  /* 0x00000000000402ca */ /* 0x000fe200000e0000 */
[----:B------:R-:W-:Y:S01]  /*4770*/  VIADD R0, R12, 0xe0 ;  /* 0x000000e00c007836 */ /* 0x000fe20000000000 */
[----:B------:R-:W-:Y:S02]  /*4780*/  @P0 LOP3.LUT R8, R9, 0xffff, RZ, 0xc0, !PT ;  /* 0x0000ffff09080812 */ /* 0x000fe400078ec0ff */
[----:B------:R-:W-:Y:S02]  /*4790*/  @P0 R2UR UR6, R6 ;  /* 0x00000000060602ca */ /* 0x000fe400000e0000 */
[----:B------:R-:W-:Y:S02]  /*47a0*/  PRMT R0, RZ, 0x654, R0 ;  /* 0x00000654ff007816 */ /* 0x000fe40000000000 */
[----:B------:R-:W-:Y:S02]  /*47b0*/  @P0 R2UR UR5, R8 ;  /* 0x00000000080502ca */ /* 0x000fe400000e0000 */
[----:B------:R2:W-:Y:S03]  /*47c0*/  SYNCS.ARRIVE.TRANS64.RED.A1T0 RZ, [R0+URZ], RZ ;  /* 0x000000ff00ff79a7 */ /* 0x0005e600081004ff */
[----:B------:R-:W-:Y:S04]  /*47d0*/  @UP1 UMOV UR29, UR4 ;  /* 0x00000004001d1c82 */ /* 0x000fe80008000000 */
[----:B------:R-:W-:Y:S04]  /*47e0*/  @UP1 UMOV UR14, UR6 ;  /* 0x00000006000e1c82 */ /* 0x000fe80008000000 */
[----:B------:R-:W-:Y:S01]  /*47f0*/  @UP1 UMOV UR13, UR5 ;  /* 0x00000005000d1c82 */ /* 0x000fe20008000000 */
[----:B------:R-:W-:Y:S05]  /*4800*/  BRA.U !UP0, `(.L_x_81) ;  /* 0x0000000108a47547 */ /* 0x000fea000b800000 */
[----:B------:R-:W-:Y:S02]  /*4810*/  UIMAD.WIDE.U32 UR18, UR13, UR47, URZ ;  /* 0x0000002f0d1272a5 */ /* 0x000fe4000f8e00ff */
[----:B------:R-:W-:Y:S02]  /*4820*/  UIMAD.WIDE.U32 UR26, UR14, UR44, URZ ;  /* 0x0000002c0e1a72a5 */ /* 0x000fe4000f8e00ff */
[----:B------:R-:W-:Y:S02]  /*4830*/  USEL UR4, UR30, UR41, !UP5 ;  /* 0x000000291e047287 */ /* 0x000fe4000e800000 */
[----:B------:R-:W-:Y:S02]  /*4840*/  USEL UR7, UR31, UR43, !UP6 ;  /* 0x0000002b1f077287 */ /* 0x000fe4000f000000 */
[----:B-1----:R-:W-:Y:S02]  /*4850*/  UIMAD.WIDE.U32 UR8, UR4, UR22, URZ ;  /* 0x00000016040872a5 */ /* 0x002fe4000f8e00ff */
[----:B------:R-:W-:Y:S01]  /*4860*/  UIMAD.WIDE.U32 UR10, UR7, UR22, URZ ;  /* 0x00000016070a72a5 */ /* 0x000fe2000f8e00ff */
[----:B------:R-:W-:Y:S02]  /*4870*/  UMOV UR5, UR19 ;  /* 0x0000001300057c82 */ /* 0x000fe40008000000 */
[----:B------:R-:W-:Y:S03]  /*4880*/  USHF.R.U32.HI UR6, URZ, UR49, UR5 ;  /* 0x00000031ff067299 */ /* 0x000fe60008011605 */
[----:B------:R-:W-:Y:S01]  /*4890*/  UMOV UR5, UR27 ;  /* 0x0000001b00057c82 */ /* 0x000fe20008000000 */
[----:B------:R-:W-:Y:S02]  /*48a0*/  USEL UR6, UR13, UR6, !UP5 ;  /* 0x000000060d067287 */ /* 0x000fe4000e800000 */
[----:B------:R-:W-:Y:S03]  /*48b0*/  USHF.R.U32.HI UR12, URZ, UR45, UR5 ;  /* 0x0000002dff0c7299 */ /* 0x000fe60008011605 */
[----:B------:R-:W-:Y:S02]  /*48c0*/  UMOV UR5, UR9 ;  /* 0x0000000900057c82 */ /* 0x000fe40008000000 */
[----:B------:R-:W-:Y:S03]  /*48d0*/  @UP4 USHF.R.U32.HI UR4, URZ, UR23, UR5 ;  /* 0x00000017ff044299 */ /* 0x000fe60008011605 */
[----:B------:R-:W-:Y:S01]  /*48e0*/  UMOV UR5, UR11 ;  /* 0x0000000b00057c82 */ /* 0x000fe20008000000 */
[----:B------:R-:W-:Y:S02]  /*48f0*/  UIMAD UR4, UR42, UR4, URZ ;  /* 0x000000042a0472a4 */ /* 0x000fe4000f8e02ff */
[----:B------:R-:W-:Y:S02]  /*4900*/  @UP4 USHF.R.U32.HI UR7, URZ, UR23, UR5 ;  /* 0x00000017ff074299 */ /* 0x000fe40008011605 */
[----:B------:R-:W-:Y:S02]  /*4910*/  UIMAD.WIDE.U32 UR10, UR6, UR22, URZ ;  /* 0x00000016060a72a5 */ /* 0x000fe4000f8e00ff */
[----:B------:R-:W-:Y:S02]  /*4920*/  USEL UR5, UR14, UR12, !UP6 ;  /* 0x0000000c0e057287 */ /* 0x000fe4000f000000 */
[----:B------:R-:W-:Y:S02]  /*4930*/  UIMAD UR8, UR42, UR7, URZ ;  /* 0x000000072a0872a4 */ /* 0x000fe4000f8e02ff */
[----:B------:R-:W-:Y:S03]  /*4940*/  UISETP.GE.AND UP0, UPT, UR6, UR4, UPT ;  /* 0x000000040600728c */ /* 0x000fe6000bf06270 */
[----:B------:R-:W-:Y:S01]  /*4950*/  UMOV UR4, UR11 ;  /* 0x0000000b00047c82 */ /* 0x000fe20008000000 */
[----:B------:R-:W-:Y:S02]  /*4960*/  UISETP.GE.OR UP0, UPT, UR5, UR8, UP0 ;  /* 0x000000080500728c */ /* 0x000fe40008706670 */
[----:B------:R-:W-:Y:S02]  /*4970*/  USHF.R.U32.HI UR4, URZ, UR23, UR4 ;  /* 0x00000017ff047299 */ /* 0x000fe40008011604 */
[----:B------:R-:W-:Y:S02]  /*4980*/  UIMAD.WIDE.U32 UR8, UR5, UR22, URZ ;  /* 0x00000016050872a5 */ /* 0x000fe4000f8e00ff */
[----:B------:R-:W-:Y:S04]  /*4990*/  USEL UR10, UR6, UR4, !UP4 ;  /* 0x00000004060a7287 */ /* 0x000fe8000e000000 */
[----:B------:R-:W-:Y:S01]  /*49a0*/  UIADD3 UR11, UPT, UPT, -UR10, URZ, URZ ;  /* 0x000000ff0a0b7290 */ /* 0x000fe2000fffe1ff */
[----:B------:R-:W-:Y:S02]  /*49b0*/  @!UP0 UMOV UR4, UR9 ;  /* 0x0000000900048c82 */ /* 0x000fe40008000000 */
[----:B------:R-:W-:Y:S02]  /*49c0*/  @!UP0 USHF.R.U32.HI UR4, URZ, UR23, UR4 ;  /* 0x00000017ff048299 */ /* 0x000fe40008011604 */
[----:B------:R-:W-:Y:S02]  /*49d0*/  UIMAD UR8, UR42, UR11, UR6 ;  /* 0x0000000b2a0872a4 */ /* 0x000fe4000f8e0206 */
[----:B------:R-:W-:Y:S04]  /*49e0*/  @!UP0 USEL UR4, UR5, UR4, !UP4 ;  /* 0x0000000405048287 */ /* 0x000fe8000e000000 */
[----:B------:R-:W-:Y:S02]  /*49f0*/  @!UP0 UIMAD UR8, UR7, UR8, UR4 ;  /* 0x00000008070882a4 */ /* 0x000fe4000f8e0204 */
[----:B------:R-:W-:Y:S02]  /*4a00*/  @!UP0 UIADD3 UR9, UPT, UPT, UR10, -UR4, URZ ;  /* 0x800000040a098290 */ /* 0x000fe4000fffe0ff */
[----:B------:R-:W-:Y:S02]  /*4a10*/  UIADD3 UR4, UPT, UPT, -UR5, URZ, URZ ;  /* 0x000000ff05047290 */ /* 0x000fe4000fffe1ff */
[----:B------:R-:W-:Y:S02]  /*4a20*/  UIADD3 UR7, UPT, UPT, -UR6, URZ, URZ ;  /* 0x000000ff06077290 */ /* 0x000fe4000fffe1ff */
[----:B------:R-:W-:Y:S02]  /*4a30*/  @!UP0 UIMAD UR6, UR9, UR42, UR5 ;  /* 0x0000002a090682a4 */ /* 0x000fe4000f8e0205 */
[----:B------:R-:W-:Y:S02]  /*4a40*/  UIMAD UR14, UR15, UR4, UR14 ;  /* 0x000000040f0e72a4 */ /* 0x000fe4000f8e020e */
[----:B------:R-:W-:Y:S01]  /*4a50*/  UIMAD UR13, UR46, UR7, UR13 ;  /* 0x000000072e0d72a4 */ /* 0x000fe2000f8e020d */
[----:B------:R-:W-:Y:S02]  /*4a60*/  @!UP0 UMOV UR5, UR8 ;  /* 0x0000000800058c82 */ /* 0x000fe40008000000 */
[----:B------:R-:W-:Y:S02]  /*4a70*/  UIMAD UR14, UR5, UR15, UR14 ;  /* 0x0000000f050e72a4 */ /* 0x000fe4000f8e020e */
[----:B------:R-:W-:Y:S11]  /*4a80*/  UIMAD UR13, UR6, UR46, UR13 ;  /* 0x0000002e060d72a4 */ /* 0x000ff6000f8e020d */
[----:B------:R-:W-:Y:S01]  /*4a90*/  @!UPT UIADD3 URZ, UPT, UPT, URZ, URZ, URZ ;  /* 0x000000fffffff290 */ /* 0x000fe2000fffe0ff */
.L_x_81:
[----:B------:R-:W3:Y:S01]  /*4aa0*/  @!UP2 LDCU.128 UR8, c[0x0][0xb10] ;  /* 0x00016200ff08a7ac */ /* 0x000ee20008000c00 */
[C---:B------:R-:W-:Y:S02]  /*4ab0*/  ISETP.NE.U32.AND P1, PT, R4.reuse, RZ, PT ;  /* 0x000000ff0400720c */ /* 0x040fe40003f25070 */
[----:B------:R-:W-:Y:S02]  /*4ac0*/  ISETP.NE.U32.AND P0, PT, R4, RZ, PT ;  /* 0x000000ff0400720c */ /* 0x000fe40003f05070 */
[C---:B------:R-:W-:Y:S02]  /*4ad0*/  ISETP.NE.AND.EX P1, PT, R5.reuse, RZ, PT, P1 ;  /* 0x000000ff0500720c */ /* 0x040fe40003f25310 */
[----:B------:R-:W-:Y:S01]  /*4ae0*/  ISETP.NE.AND.EX P0, PT, R5, RZ, PT, P0 ;  /* 0x000000ff0500720c */ /* 0x000fe20003f05300 */
[----:B------:R-:W4:Y:S01]  /*4af0*/  @!UP2 LDCU UR5, c[0x0][0xb0c] ;  /* 0x00016180ff05a7ac */ /* 0x000f220008000800 */
[----:B------:R-:W-:Y:S01]  /*4b00*/  SHF.L.U32 R9, R15, 0x1f, RZ ;  /* 0x0000001f0f097819 */ /* 0x000fe200000006ff */
[----:B------:R-:W-:Y:S02]  /*4b10*/  USHF.L.U32 UR35, UR16, 0x6, URZ ;  /* 0x0000000610237899 */ /* 0x000fe400080006ff */
[----:B------:R-:W-:Y:S02]  /*4b20*/  USHF.L.U32 UR34, UR20, 0x7, URZ ;  /* 0x0000000714227899 */ /* 0x000fe400080006ff */
[----:B---3--:R-:W-:Y:S07]  /*4b30*/  UIMAD.WIDE.U32 UR6, UR14, UR8, URZ ;  /* 0x000000080e0672a5 */ /* 0x008fee000f8e00ff */
[----:B------:R-:W-:Y:S01]  /*4b40*/  @!UP2 UMOV UR4, UR7 ;  /* 0x000000070004ac82 */ /* 0x000fe20008000000 */
[----:B----4-:R-:W-:Y:S02]  /*4b50*/  @!UP2 UISETP.NE.AND UP0, UPT, UR5, 0x1, UPT ;  /* 0x000000010500a88c */ /* 0x010fe4000bf05270 */
[----:B------:R-:W-:Y:S02]  /*4b60*/  @!UP2 USHF.R.U32.HI UR4, URZ, UR9, UR4 ;  /* 0x00000009ff04a299 */ /* 0x000fe40008011604 */
[----:B------:R-:W-:Y:S02]  /*4b70*/  UIMAD.WIDE.U32 UR6, UR13, UR11, URZ ;  /* 0x0000000b0d0672a5 */ /* 0x000fe4000f8e00ff */
[----:B------:R-:W-:Y:S02]  /*4b80*/  @!UP2 USEL UR8, UR14, UR4, !UP0 ;  /* 0x000000040e08a287 */ /* 0x000fe4000c000000 */
[----:B------:R-:W-:Y:S03]  /*4b90*/  @!UP2 UISETP.NE.AND UP0, UPT, UR10, 0x1, UPT ;  /* 0x000000010a00a88c */ /* 0x000fe6000bf05270 */
[----:B------:R-:W-:Y:S02]  /*4ba0*/  @!UP2 UMOV UR6, UR7 ;  /* 0x000000070006ac82 */ /* 0x000fe40008000000 */
[----:B------:R-:W3:Y:S02]  /*4bb0*/  @!UP2 LDCU UR4, c[0x0][0xb20] ;  /* 0x00016400ff04a7ac */ /* 0x000ee40008000800 */
[----:B---3--:R-:W-:Y:S04]  /*4bc0*/  @!UP2 USHF.R.U32.HI UR6, URZ, UR4, UR6 ;  /* 0x00000004ff06a299 */ /* 0x008fe80008011606 */
[----:B------:R-:W-:Y:S04]  /*4bd0*/  @!UP2 USEL UR6, UR13, UR6, !UP0 ;  /* 0x000000060d06a287 */ /* 0x000fe8000c000000 */
[----:B------:R-:W-:Y:S02]  /*4be0*/  @!UP2 UIADD3 UR4, UPT, UPT, -UR8, UR6, URZ ;  /* 0x000000060804a290 */ /* 0x000fe4000fffe1ff */
[----:B------:R-:W-:Y:S02]  /*4bf0*/  @!UP2 UIADD3 UR6, UPT, UPT, UR8, -UR6, URZ ;  /* 0x800000060806a290 */ /* 0x000fe4000fffe0ff */
[----:B------:R-:W-:Y:S02]  /*4c00*/  @!UP2 UIMAD UR14, UR4, UR5, UR14 ;  /* 0x00000005040ea2a4 */ /* 0x000fe4000f8e020e */
[----:B------:R-:W-:Y:S01]  /*4c10*/  @!UP2 UIMAD UR13, UR6, UR10, UR13 ;  /* 0x0000000a060da2a4 */ /* 0x000fe2000f8e020d */
[----:B------:R-:W-:Y:S11]  /*4c20*/  BRA.U UP3, `(.L_x_82) ;  /* 0x0000000103107547 */ /* 0x000ff6000b800000 */
[----:B--2---:R-:W-:Y:S04]  /*4c30*/  MOV R0, UR48 ;  /* 0x0000003000007c02 */ /* 0x004fe80008000f00 */
[----:B------:R-:W-:Y:S04]  /*4c40*/  SHF.L.U32 R11, R0, 0x1f, RZ ;  /* 0x0000001f000b7819 */ /* 0x000fe800000006ff */
[----:B------:R-:W2:Y:S02]  /*4c50*/  SYNCS.PHASECHK.TRANS64.TRYWAIT P2, [UR21+0xc8], R11 ;  /* 0x0000c80bff0075a7 */ /* 0x000ea40008041115 */
[----:B--2---:R-:W-:Y:S05]  /*4c60*/  @!P2 BRA `(.L_x_83) ;  /* 0x0000004800cca947 */ /* 0x004fea0003800000 */
.L_x_82:
[----:B------:R-:W-:Y:S05]  /*4c70*/  @!P1 BRA `(.L_x_84) ;  /* 0x0000000000309947 */ /* 0x000fea0003800000 */
[----:B------:R-:W-:Y:S01]  /*4c80*/  ISETP.NE.U32.AND P1, PT, R2, RZ, PT ;  /* 0x000000ff0200720c */ /* 0x000fe20003f25070 */
[----:B------:R-:W3:Y:S01]  /*4c90*/  LDCU.64 UR4, c[0x0][0x358] ;  /* 0x00006b00ff0477ac */ /* 0x000ee20008000a00 */
[----:B------:R-:W-:Y:S02]  /*4ca0*/  IMAD.MOV.U32 R63, RZ, RZ, 0x1 ;  /* 0x00000001ff3f7424 */ /* 0x000fe400078e00ff */
[----:B------:R-:W-:Y:S11]  /*4cb0*/  ISETP.NE.AND.EX P1, PT, R3, RZ, PT, P1 ;  /* 0x000000ff0300720c */ /* 0x000ff60003f25310 */
[----:B------:R-:W-:Y:S02]  /*4cc0*/  @!UPT UIADD3 URZ, UPT, UPT, URZ, URZ, URZ ;  /* 0x000000fffffff290 */ /* 0x000fe4000fffe0ff */
[----:B--2---:R-:W2:Y:S01]  /*4cd0*/  @P1 LDC.64 R10, c[0x0][0x888] ;  /* 0x00022200ff0a1b82 */ /* 0x004ea20000000a00 */
[----:B------:R-:W-:Y:S04]  /*4ce0*/  @P1 IMAD R0, R4, UR36, RZ ;  /* 0x0000002404001c24 */ /* 0x000fe8000f8e02ff */
[----:B--2---:R-:W-:Y:S04]  /*4cf0*/  @P1 IMAD.WIDE R10, R0, 0x4, R10 ;  /* 0x00000004000a1825 */ /* 0x004fe800078e020a */
[----:B------:R-:W-:Y:S01]  /*4d00*/  HFMA2 R0, -RZ, RZ, 0, 5.9604644775390625e-08 ;  /* 0x00000001ff007431 */ /* 0x000fe200000001ff */
[----:B---3-5:R3:W5:Y:S04]  /*4d10*/  @P1 LDG.E R27, desc[UR4][R10.64] ;  /* 0x000000040a1b1981 */ /* 0x028768000c1e1900 */
[----:B------:R-:W-:Y:S01]  /*4d20*/  @!P1 PRMT R63, R0, 0x7610, R63 ;  /* 0x00007610003f9816 */ /* 0x000fe2000000003f */
[----:B---3--:R-:W4:Y:S06]  /*4d30*/  @!P1 LDC R27, c[0x0][0x880] ;  /* 0x00022000ff1b9b82 */ /* 0x008f2c0000000800 */
.L_x_84:
[----:B----45:R-:W-:Y:S01]  /*4d40*/  @!P0 FSETP.EQ.AND P1, PT, R27, RZ, PT ;  /* 0x000000ff1b00820b */ /* 0x030fe20003f22000 */
[----:B------:R-:W-:Y:S01]  /*4d50*/  @!UPT UIADD3 URZ, UPT, UPT, URZ, URZ, URZ ;  /* 0x000000fffffff290 */ /* 0x000fe2000fffe0ff */
[----:B------:R-:W-:Y:S11]  /*4d60*/  @!P0 BRA `(.L_x_85) ;  /* 0x0000000000188947 */ /* 0x000ff60003800000 */
[----:B------:R-:W-:Y:S02]  /*4d70*/  LOP3.LUT P0, RZ, R63, 0xff, RZ, 0xc0, !PT ;  /* 0x000000ff3fff7812 */ /* 0x000fe4000780c0ff */
[----:B------:R-:W-:Y:S04]  /*4d80*/  ISETP.NE.U32.AND P1, PT, R2, RZ, PT ;  /* 0x000000ff0200720c */ /* 0x000fe80003f25070 */
[----:B------:R-:W-:Y:S04]  /*4d90*/  ISETP.NE.AND.EX P1, PT, R3, RZ, PT, P1 ;  /* 0x000000ff0300720c */ /* 0x000fe80003f25310 */
[----:B------:R-:W-:Y:S03]  /*4da0*/  PLOP3.LUT P1, PT, P1, PT, PT, 0x8, 0x80 ;  /* 0x000000000080781c */ /* 0x000fe60000f2e170 */
[----:B------:R-:W-:Y:S11]  /*4db0*/  @P0 FSETP.EQ.AND P1, PT, R27, RZ, PT ;  /* 0x000000ff1b00020b */ /* 0x000ff60003f22000 */
[----:B------:R-:W-:Y:S02]  /*4dc0*/  @!UPT UIADD3 URZ, UPT, UPT, URZ, URZ, URZ ;  /* 0x000000fffffff290 */ /* 0x000fe4000fffe0ff */
.L_x_85:
[----:B------:R-:W3:Y:S01]  /*4dd0*/  SYNCS.PHASECHK.TRANS64.TRYWAIT P2, [UR21+0xa0], R9 ;  /* 0x0000a009ff0075a7 */ /* 0x000ee20008041115 */
[----:B------:R-:W-:Y:S04]  /*4de0*/  ELECT P0, URZ, PT ;  /* 0x0000000000ff782f */ /* 0x000fe80003800000 */
[----:B------:R-:W-:Y:S11]  /*4df0*/  PLOP3.LUT P1, PT, P1, P0, PT, 0xf2, 0x2f ;  /* 0x00000000002f781c */ /* 0x000ff60000f21e72 */
[----:B------:R-:W-:Y:S02]  /*4e00*/  @!UPT UIADD3 URZ, UPT, UPT, URZ, URZ, URZ ;  /* 0x000000fffffff290 */ /* 0x000fe4000fffe0ff */
[----:B------:R-:W-:Y:S05]  /*4e10*/  @!P1 IADD3 R8, P0, PT, R16, 0x580, RZ ;  /* 0x0000058010089810 */ /* 0x000fea0007f1e0ff */
[----:B------:R-:W-:Y:S01]  /*4e20*/  @!P1 IMAD.X R6, RZ, RZ, R17, P0 ;  /* 0x000000ffff069224 */ /* 0x000fe200000e0611 */
[----:B---3--:R-:W-:Y:S07]  /*4e30*/  @!P2 BRA `(.L_x_86) ;  /* 0x000000480070a947 */ /* 0x008fee0003800000 */
.L_x_181:
[----:B------:R-:W-:Y:S01]  /*4e40*/  @!P1 R2UR UR5, R8 ;  /* 0x00000000080592ca */ /* 0x000fe200000e0000 */
[----:B------:R-:W-:Y:S01]  /*4e50*/  VOTEU.ALL UP0, P1 ;  /* 0x0000000000ff7886 */ /* 0x000fe20000800000 */
[----:B------:R-:W-:Y:S01]  /*4e60*/  @!P1 R2UR UR4, R6 ;  /* 0x00000000060492ca */ /* 0x000fe200000e0000 */
[----:B--2---:R-:W-:Y:S01]  /*4e70*/  @!P1 IMAD.MOV.U32 R0, RZ, RZ, 0x2000 ;  /* 0x00002000ff009424 */ /* 0x004fe200078e00ff */
[----:B------:R-:W-:Y:S01]  /*4e80*/  UMOV UR6, 0x0 ;  /* 0x0000000000067882 */ /* 0x000fe20000000000 */
[----:B------:R-:W-:Y:S01]  /*4e90*/  UMOV UR7, 0x10000000 ;  /* 0x1000000000077882 */ /* 0x000fe20000000000 */
[----:B------:R-:W-:Y:S01]  /*4ea0*/  @!UP0 UIADD3 UR32, UPT, UPT, UR21, 0x400, URZ ;  /* 0x0000040015208890 */ /* 0x000fe2000fffe0ff */
[----:B------:R-:W-:Y:S01]  /*4eb0*/  @!P1 IADD3 R8, P0, PT, R16, 0x580, RZ ;  /* 0x0000058010089810 */ /* 0x000fe20007f1e0ff */
[----:B------:R-:W-:Y:S04]  /*4ec0*/  VOTEU.ALL UP0, P1 ;  /* 0x0000000000ff7886 */ /* 0x000fe80000800000 */
[----:B------:R-:W-:Y:S02]  /*4ed0*/  @!P1 IMAD.X R6, RZ, RZ, R17, P0 ;  /* 0x000000ffff069224 */ /* 0x000fe400000e0611 */
[----:B------:R-:W-:Y:S02]  /*4ee0*/  IMAD.U32 R10, RZ, RZ, UR5 ;  /* 0x00000005ff0a7e24 */ /* 0x000fe4000f8e00ff */
[----:B------:R-:W-:Y:S03]  /*4ef0*/  IMAD.U32 R11, RZ, RZ, UR4 ;  /* 0x00000004ff0b7e24 */ /* 0x000fe6000f8e00ff */
[----:B------:R-:W-:Y:S02]  /*4f00*/  @!P1 R2UR UR4, R10 ;  /* 0x000000000a0492ca */ /* 0x000fe400000e0000 */
[----:B------:R-:W-:Y:S11]  /*4f10*/  @!P1 R2UR UR5, R11 ;  /* 0x000000000b0592ca */ /* 0x000ff600000e0000 */
[----:B------:R-:W-:Y:S02]  /*4f20*/  @!UPT UIADD3 URZ, UPT, UPT, URZ, URZ, URZ ;  /* 0x000000fffffff290 */ /* 0x000fe4000fffe0ff */
[----:B------:R2:W-:Y:S01]  /*4f30*/  @!UP0 UTMALDG.3D [UR32], [UR4], desc[UR6] ;  /* 0x00000620040085b4 */ /* 0x0005e20008011000 */
[----:B------:R2:W-:Y:S01]  /*4f40*/  @!P1 SYNCS.ARRIVE.TRANS64.RED.A0TR RZ, [UR21+0x80], R0 ;  /* 0x00008000ffff99a7 */ /* 0x0005e20008300415 */
[----:B------:R-:W-:Y:S01]  /*4f50*/  SYNCS.ARRIVE.TRANS64.RED.A1T0 RZ, [UR40], RZ ;  /* 0x000000ffffff79a7 */ /* 0x000fe20008100428 */
[----:B------:R-:W3:Y:S02]  /*4f60*/  SYNCS.PHASECHK.TRANS64.TRYWAIT P2, [UR21+0xa8], R9 ;  /* 0x0000a809ff0075a7 */ /* 0x000ee40008041115 */
[----:B--23--:R-:W-:Y:S05]  /*4f70*/  @!P2 BRA `(.L_x_87) ;  /* 0x000000480038a947 */ /* 0x00cfea0003800000 */
.L_x_183:
        /* <DEDUP_REMOVED lines=8> */
[----:B------:R-:W-:Y:S01]  /*5000*/  @!UP0 UIADD3 UR24, UPT, UPT, UR21, 0x2400, URZ ;  /* 0x0000240015188890 */ /* 0x000fe2000fffe0ff */
[----:B------:R-:W-:Y:S01]  /*5010*/  VOTEU.ALL UP0, P1 ;  /* 0x0000000000ff7886 */ /* 0x000fe20000800000 */
[----:B------:R-:W-:Y:S01]  /*5020*/  UMOV UR27, UR35 ;  /* 0x00000023001b7c82 */ /* 0x000fe20008000000 */
[----:B------:R-:W-:Y:S02]  /*5030*/  UMOV UR28, UR36 ;  /* 0x00000024001c7c82 */ /* 0x000fe40008000000 */
[----:B------:R-:W-:Y:S02]  /*5040*/  IMAD.U32 R10, RZ, RZ, UR5 ;  /* 0x00000005ff0a7e24 */ /* 0x000fe4000f8e00ff */
[----:B------:R-:W-:Y:S02]  /*5050*/  IMAD.U32 R11, RZ, RZ, UR4 ;  /* 0x00000004ff0b7e24 */ /* 0x000fe4000f8e00ff */
[----:B------:R-:W-:Y:S01]  /*5060*/  @!P1 IMAD.X R6, RZ, RZ, R17, P0 ;  /* 0x000000ffff069224 */ /* 0x000fe200000e0611 */
        /* <DEDUP_REMOVED lines=8> */
.L_x_185:
[----:B------:R-:W-:Y:S01]  /*50f0*/  @!P1 R2UR UR5, R8 ;  /* 0x00000000080592ca */ /* 0x000fe200000e0000 */
[----:B------:R-:W-:Y:S01]  /*5100*/  VOTEU.ALL UP0, P1 ;  /* 0x0000000000ff7886 */ /* 0x000fe20000800000 */
[----:B------:R-:W-:Y:S01]  /*5110*/  @!P1 R2UR UR4, R6 ;  /* 0x00000000060492ca */ /* 0x000fe200000e0000 */
[----:B--2---:R-:W-:Y:S01]  /*5120*/  @!P1 IMAD.MOV.U32 R0, RZ, RZ, 0x2000 ;  /* 0x00002000ff009424 */ /* 0x004fe200078e00ff */
[----:B------:R-:W-:Y:S01]  /*5130*/  UMOV UR6, 0x0 ;  /* 0x0000000000067882 */ /* 0x000fe20000000000 */
[----:B------:R-:W-:Y:S01]  /*5140*/  UMOV UR7, 0x10000000 ;  /* 0x1000000000077882 */ /* 0x000fe20000000000 */
[----:B------:R-:W-:Y:S01]  /*5150*/  @!UP0 UIADD3 UR18, UPT, UPT, UR34, 0x40, URZ ;  /* 0x0000004022128890 */ /* 0x000fe2000fffe0ff */
[----:B------:R-:W-:Y:S01]  /*5160*/  VIADD R14, R14, 0x1 ;  /* 0x000000010e0e7836 */ /* 0x000fe20000000000 */
[----:B------:R-:W-:Y:S01]  /*5170*/  @!UP0 UIADD3 UR16, UPT, UPT, UR21, 0x4400, URZ ;  /* 0x0000440015108890 */ /* 0x000fe2000fffe0ff */
[----:B------:R-:W-:Y:S01]  /*5180*/  VOTEU.ALL UP0, P1 ;  /* 0x0000000000ff7886 */ /* 0x000fe20000800000 */
[----:B------:R-:W-:Y:S01]  /*5190*/  UMOV UR19, UR35 ;  /* 0x0000002300137c82 */ /* 0x000fe20008000000 */
[----:B------:R-:W-:Y:S02]  /*51a0*/  UMOV UR20, UR36 ;  /* 0x0000002400147c82 */ /* 0x000fe40008000000 */
        /* <DEDUP_REMOVED lines=10> */
.L_x_187:
[----:B------:R-:W-:Y:S01]  /*5250*/  @!P1 IADD3 R6, P0, PT, R16, 0x580, RZ ;  /* 0x0000058010069810 */ /* 0x000fe20007f1e0ff */
[----:B------:R-:W-:Y:S01]  /*5260*/  VOTEU.ALL UP0, P1 ;  /* 0x0000000000ff7886 */ /* 0x000fe20000800000 */
[----:B------:R-:W-:Y:S01]  /*5270*/  UMOV UR6, 0x0 ;  /* 0x0000000000067882 */ /* 0x000fe20000000000 */
[----:B------:R-:W-:Y:S01]  /*5280*/  UMOV UR7, 0x10000000 ;  /* 0x1000000000077882 */ /* 0x000fe20000000000 */
[----:B------:R-:W-:Y:S01]  /*5290*/  @!P1 R2UR UR5, R6 ;  /* 0x00000000060592ca */ /* 0x000fe200000e0000 */
[----:B--2---:R-:W-:Y:S01]  /*52a0*/  @!P1 IMAD.X R0, RZ, RZ, R17, P0 ;  /* 0x000000ffff009224 */ /* 0x004fe200000e0611 */
[----:B------:R-:W-:Y:S01]  /*52b0*/  @!UP0 UIADD3 UR10, UPT, UPT, UR34, 0x60, URZ ;  /* 0x00000060220a8890 */ /* 0x000fe2000fffe0ff */
[----:B------:R-:W-:Y:S01]  /*52c0*/  R2UR UR18, R65 ;  /* 0x00000000411272ca */ /* 0x000fe200000e0000 */
[----:B------:R-:W-:Y:S01]  /*52d0*/  @!UP0 UIADD3 UR8, UPT, UPT, UR21, 0x6400, URZ ;  /* 0x0000640015088890 */ /* 0x000fe2000fffe0ff */
[----:B------:R-:W-:Y:S01]  /*52e0*/  R2UR UR16, R66 ;  /* 0x00000000421072ca */ /* 0x000fe200000e0000 */
[----:B------:R-:W-:Y:S01]  /*52f0*/  @!UP0 UIADD3 UR9, UPT, UPT, UR21, 0x98, URZ ;  /* 0x0000009815098890 */ /* 0x000fe2000fffe0ff */
[----:B------:R-:W-:Y:S01]  /*5300*/  @!P1 R2UR UR4, R0 ;  /* 0x00000000000492ca */ /* 0x000fe200000e0000 */
[----:B------:R-:W-:Y:S01]  /*5310*/  VOTEU.ALL UP0, P1 ;  /* 0x0000000000ff7886 */ /* 0x000fe20000800000 */
[----:B------:R-:W-:Y:S01]  /*5320*/  UMOV UR11, UR35 ;  /* 0x00000023000b7c82 */ /* 0x000fe20008000000 */
[----:B------:R-:W-:Y:S01]  /*5330*/  UMOV UR12, UR36 ;  /* 0x00000024000c7c82 */ /* 0x000fe20008000000 */
[C---:B------:R-:W-:Y:S01]  /*5340*/  ISETP.NE.AND P0, PT, R14.reuse, 0x2, PT ;  /* 0x000000020e00780c */ /* 0x040fe20003f05270 */
[----:B------:R-:W-:Y:S01]  /*5350*/  UPLOP3.LUT UP3, UPT, UPT, UPT, UPT, 0x80, 0x8 ;  /* 0x000000000008789c */ /* 0x000fe20003f6f070 */
[----:B------:R-:W-:Y:S01]  /*5360*/  IMAD.U32 R8, RZ, RZ, UR5 ;  /* 0x00000005ff087e24 */ /* 0x000fe2000f8e00ff */
[----:B------:R-:W-:Y:S01]  /*5370*/  LOP3.LUT R15, R15, 0x1, RZ, 0x3c, !PT ;  /* 0x000000010f0f7812 */ /* 0x000fe200078e3cff */
[----:B------:R-:W-:Y:S01]  /*5380*/  UMOV UR36, UR29 ;  /* 0x0000001d00247c82 */ /* 0x000fe20008000000 */
[----:B------:R-:W-:Y:S01]  /*5390*/  SEL R0, RZ, 0x1, P0 ;  /* 0x00000001ff007807 */ /* 0x000fe20000000000 */
[----:B------:R-:W-:Y:S01]  /*53a0*/  UIADD3 UR20, UPT, UPT, UR13, UR18, URZ ;  /* 0x000000120d147290 */ /* 0x000fe2000fffe0ff */
[----:B------:R-:W-:Y:S01]  /*53b0*/  SEL R14, R14, RZ, P0 ;  /* 0x000000ff0e0e7207 */ /* 0x000fe20000000000 */
[----:B------:R-:W-:Y:S01]  /*53c0*/  UIADD3 UR16, UPT, UPT, UR14, UR16, URZ ;  /* 0x000000100e107290 */ /* 0x000fe2000fffe0ff */
[----:B------:R-:W-:Y:S01]  /*53d0*/  IMAD.U32 R9, RZ, RZ, UR4 ;  /* 0x00000004ff097e24 */ /* 0x000fe2000f8e00ff */
[----:B------:R-:W-:Y:S02]  /*53e0*/  @!P1 R2UR UR4, R8 ;  /* 0x00000000080492ca */ /* 0x000fe400000e0000 */
[----:B------:R-:W-:Y:S02]  /*53f0*/  LOP3.LUT R13, R13, R0, RZ, 0x3c, !PT ;  /* 0x000000000d0d7212 */ /* 0x000fe400078e3cff */
[----:B------:R-:W-:Y:S11]  /*5400*/  @!P1 R2UR UR5, R9 ;  /* 0x00000000090592ca */ /* 0x000ff600000e0000 */
[----:B------:R-:W-:Y:S02]  /*5410*/  @!UPT UIADD3 URZ, UPT, UPT, URZ, URZ, URZ ;  /* 0x000000fffffff290 */ /* 0x000fe4000fffe0ff */
[----:B------:R2:W-:Y:S01]  /*5420*/  @!UP0 UTMALDG.3D [UR8], [UR4], desc[UR6] ;  /* 0x00000608040085b4 */ /* 0x0005e20008011000 */
[----:B------:R2:W-:Y:S01]  /*5430*/  @!P1 SYNCS.ARRIVE.TRANS64.RED.A0TR RZ, [UR21+0x98], R7 ;  /* 0x00009807ffff99a7 */ /* 0x0005e20008300415 */
[----:B------:R-:W-:Y:S01]  /*5440*/  SYNCS.ARRIVE.TRANS64.RED.A1T0 RZ, [UR37], RZ ;  /* 0x000000ffffff79a7 */ /* 0x000fe20008100425 */
[----:B------:R-:W-:Y:S05]  /*5450*/  BRA.U UP1, `(.L_x_90) ;  /* 0xfffffff101707547 */ /* 0x000fea000b83ffff */
[----:B------:R-:W-:-:S04]  /*5460*/  SHF.L.U32 R3, R15, 0x1f, RZ ;  /* 0x0000001f0f037819 */ /* 0x000fc800000006ff */
[----:B------:R-:W3:Y:S02]  /*5470*/  SYNCS.PHASECHK.TRANS64.TRYWAIT P0, [UR21+0xa0], R3 ;  /* 0x0000a003ff0075a7 */ /* 0x000ee40008001115 */
[----:B---3--:R-:W-:Y:S05]  /*5480*/  @!P0 BRA `(.L_x_91) ;  /* 0x00000044003c8947 */ /* 0x008fea0003800000 */
.L_x_189:
[----:B------:R-:W4:Y:S02]  /*5490*/  SYNCS.PHASECHK.TRANS64.TRYWAIT P0, [UR21+0xa8], R3 ;  /* 0x0000a803ff0075a7 */ /* 0x000f240008001115 */
[----:B----4-:R-:W-:Y:S05]  /*54a0*/  @!P0 BRA `(.L_x_92) ;  /* 0x00000044004c8947 */ /* 0x010fea0003800000 */
.L_x_191:
[----:B------:R-:W4:Y:S02]  /*54b0*/  SYNCS.PHASECHK.TRANS64.TRYWAIT P0, [UR21+0xb0], R3 ;  /* 0x0000b003ff0075a7 */ /* 0x000f240008001115 */
[----:B----4-:R-:W-:Y:S05]  /*54c0*/  @!P0 BRA `(.L_x_93) ;  /* 0x00000044005c8947 */ /* 0x010fea0003800000 */
.L_x_193:
[----:B---3--:R-:W-:-:S07]  /*54d0*/  MOV R0, UR21 ;  /* 0x0000001500007c02 */ /* 0x008fce0008000f00 */
.L_x_94:
[----:B---3--:R-:W-:-:S04]  /*54e0*/  SHF.L.U32 R3, R15, 0x1f, RZ ;  /* 0x0000001f0f037819 */ /* 0x008fc800000006ff */
[----:B------:R3:W4:Y:S03]  /*54f0*/  SYNCS.PHASECHK.TRANS64.TRYWAIT P0, [R0+URZ+0xb8], R3 ;  /* 0x0000b803000075a7 */ /* 0x00072600080011ff */
[----:B----4-:R-:W-:Y:S05]  /*5500*/  @!P0 NANOSLEEP.SYNCS 0x989680 ;  /* 0x009896800000895d */ /* 0x010fea0003900000 */
[----:B------:R-:W4:Y:S02]  /*5510*/  @!P0 SYNCS.PHASECHK.TRANS64 P0, [R0+URZ+0xb8], R3 ;  /* 0x0000b803000085a7 */ /* 0x000f2400080010ff */
[----:B-12-4-:R-:W-:Y:S05]  /*5520*/  @P0 EXIT ;  /* 0x000000000000094d */ /* 0x016fea0003800000 */
[----:B------:R-:W-:Y:S05]  /*5530*/  BRA `(.L_x_94) ;  /* 0xfffffffc00e87947 */ /* 0x000fea000383ffff */
.L_x_79:
[----:B------:R-:W-:-:S06]  /*5540*/  UISETP.GE.AND UP0, UPT, UR17, 0x4, UPT ;  /* 0x000000041100788c */ /* 0x000fcc000bf06270 */
[----:B------:R-:W-:-:S13]  /*5550*/  PLOP3.LUT P0, PT, PT, PT, UP0, 0x80, 0x8 ;  /* 0x000000000008781c */ /* 0x000fda0003f0f008 */
[----:B-1----:R-:W-:Y:S05]  /*5560*/  @!P0 EXIT ;  /* 0x000000000000894d */ /* 0x002fea0003800000 */
[----:B------:R-:W1:Y:S08]  /*5570*/  S2UR UR4, SR_CgaCtaId ;  /* 0x00000000000479c3 */ /* 0x000e700000008800 */
[----:B------:R-:W-:Y:S01]  /*5580*/  BAR.SYNC.DEFER_BLOCKING 0x6, 0xa0 ;  /* 0x0182800000007b1d */ /* 0x000fe20000010000 */
[C---:B------:R-:W-:Y:S01]  /*5590*/  IMAD.SHL.U32 R5, R76.reuse, 0x20, RZ ;  /* 0x000000204c057824 */ /* 0x040fe200078e00ff */
[C---:B------:R-:W-:Y:S01]  /*55a0*/  R2P PR, R76.reuse, 0x6 ;  /* 0x000000064c007804 */ /* 0x040fe20000000000 */
[C---:B------:R-:W-:Y:S01]  /*55b0*/  IMAD.SHL.U32 R2, R76.reuse, 0x4, RZ ;  /* 0x000000044c027824 */ /* 0x040fe200078e00ff */
[----:B------:R-:W-:Y:S01]  /*55c0*/  CS2R R70, SRZ ;  /* 0x0000000000467805 */ /* 0x000fe2000001ff00 */
[----:B------:R-:W-:Y:S01]  /*55d0*/  IMAD.U32 R23, R76, 0x10000, RZ ;  /* 0x000100004c177824 */ /* 0x000fe200078e00ff */
[----:B------:R-:W-:-:S02]  /*55e0*/  UMOV UR44, 0x400 ;  /* 0x00000400002c7882 */ /* 0x000fc40000000000 */
[----:B------:R-:W2:Y:S01]  /*55f0*/  LDC.64 R60, c[0x0][0x8b0] ;  /* 0x00022c00ff3c7b82 */ /* 0x000ea20000000a00 */
[C---:B------:R-:W-:Y:S01]  /*5600*/  LOP3.LUT R3, R5.reuse, 0xe0, RZ, 0xc0, !PT ;  /* 0x000000e005037812 */ /* 0x040fe200078ec0ff */
[----:B------:R-:W-:Y:S01]  /*5610*/  IMAD.SHL.U32 R62, R76, 0x10, RZ ;  /* 0x000000104c3e7824 */ /* 0x000fe200078e00ff */
[----:B------:R-:W-:Y:S01]  /*5620*/  LOP3.LUT R5, R5, 0x100, RZ, 0xc0, !PT ;  /* 0x0000010005057812 */ /* 0x000fe200078ec0ff */
[----:B------:R-:W-:Y:S01]  /*5630*/  IMAD.MOV.U32 R75, RZ, RZ, 0x10 ;  /* 0x00000010ff4b7424 */ /* 0x000fe200078e00ff */
[----:B------:R-:W-:Y:S01]  /*5640*/  LOP3.LUT R2, R3, 0x1c, R2, 0xf8, !PT ;  /* 0x0000001c03027812 */ /* 0x000fe200078ef802 */
[----:B------:R-:W-:Y:S01]  /*5650*/  IMAD.MOV.U32 R74, RZ, RZ, 0x20 ;  /* 0x00000020ff4a7424 */ /* 0x000fe200078e00ff */
[----:B------:R-:W-:Y:S01]  /*5660*/  SHF.R.U32.HI R3, RZ, 0x2, R76 ;  /* 0x00000002ff037819 */ /* 0x000fe2000001164c */
[----:B------:R-:W3:Y:S01]  /*5670*/  LDC.64 R42, c[0x0][0x8a8] ;  /* 0x00022a00ff2a7b82 */ /* 0x000ee20000000a00 */
[----:B------:R-:W-:Y:S01]  /*5680*/  LOP3.LUT R23, R23, 0x600000, RZ, 0xc0, !PT ;  /* 0x0060000017177812 */ /* 0x000fe200078ec0ff */
[----:B------:R-:W-:Y:S01]  /*5690*/  IMAD.MOV.U32 R73, RZ, RZ, 0x1 ;  /* 0x00000001ff497424 */ /* 0x000fe200078e00ff */
[----:B------:R-:W-:Y:S01]  /*56a0*/  LOP3.LUT R62, R5, 0x600, R62, 0xf8, !PT ;  /* 0x00000600053e7812 */ /* 0x000fe200078ef83e */
[----:B------:R-:W-:Y:S01]  /*56b0*/  IMAD.MOV.U32 R22, RZ, RZ, RZ ;  /* 0x000000ffff167224 */ /* 0x000fe200078e00ff */
[----:B------:R-:W-:Y:S01]  /*56c0*/  LOP3.LUT R3, R2, 0x4, R3, 0x78, !PT ;  /* 0x0000000402037812 */ /* 0x000fe200078e7803 */
[----:B------:R-:W-:Y:S01]  /*56d0*/  IMAD.MOV.U32 R72, RZ, RZ, RZ ;  /* 0x000000ffff487224 */ /* 0x000fe200078e00ff */
[----:B------:R-:W-:Y:S01]  /*56e0*/  LOP3.LUT R76, R76, 0x60, RZ, 0xc0, !PT ;  /* 0x000000604c4c7812 */ /* 0x000fe200078ec0ff */
[----:B-1----:R-:W-:Y:S01]  /*56f0*/  ULEA UR44, UR4, UR44, 0x18 ;  /* 0x0000002c042c7291 */ /* 0x002fe2000f8ec0ff */
[----:B------:R-:W-:Y:S01]  /*5700*/  LOP3.LUT R62, R62, R3, RZ, 0xfc, !PT ;  /* 0x000000033e3e7212 */ /* 0x000fe200078efcff */
[----:B------:R-:W1:Y:S01]  /*5710*/  LDCU UR59, c[0x0][0x370] ;  /* 0x00006e00ff3b77ac */ /* 0x000e620008000800 */
[----:B------:R-:W-:-:S02]  /*5720*/  SEL R75, R75, 0xfffffff0, !P2 ;  /* 0xfffffff04b4b7807 */ /* 0x000fc40005000000 */
[----:B------:R-:W-:Y:S01]  /*5730*/  SEL R74, R74, 0xffffffe0, !P1 ;  /* 0xffffffe04a4a7807 */ /* 0x000fe20004800000 */
[----:B------:R-:W-:Y:S01]  /*5740*/  UIADD3 UR4, UPT, UPT, UR44, 0x400, URZ ;  /* 0x000004002c047890 */ /* 0x000fe2000fffe0ff */
[----:B------:R-:W4:Y:S02]  /*5750*/  LDCU UR43, c[0x0][0xb0c] ;  /* 0x00016180ff2b77ac */ /* 0x000f240008000800 */
[----:B------:R-:W1:Y:S03]  /*5760*/  LDS R0, [UR44+0x180] ;  /* 0x0001802cff007984 */ /* 0x000e660008000800 */
[----:B------:R-:W-:Y:S01]  /*5770*/  IMAD.U32 R68, RZ, RZ, UR4 ;  /* 0x00000004ff447e24 */ /* 0x000fe2000f8e00ff */
[----:B------:R-:W1:Y:S01]  /*5780*/  LDCU UR39, c[0x0][0xb30] ;  /* 0x00016600ff2777ac */ /* 0x000e620008000800 */
[----:B------:R-:W1:Y:S01]  /*5790*/  LDCU.64 UR56, c[0x0][0x888] ;  /* 0x00011100ff3877ac */ /* 0x000e620008000a00 */
[----:B------:R-:W1:Y:S01]  /*57a0*/  LDCU.64 UR40, c[0x0][0xb28] ;  /* 0x00016500ff2877ac */ /* 0x000e620008000a00 */
[----:B------:R-:W1:Y:S01]  /*57b0*/  LDCU.64 UR62, c[0x0][0x890] ;  /* 0x00011200ff3e77ac */ /* 0x000e620008000a00 */
[----:B------:R-:W1:Y:S01]  /*57c0*/  LDCU.128 UR52, c[0x0][0xb10] ;  /* 0x00016200ff3477ac */ /* 0x000e620008000c00 */
[----:B------:R-:W1:Y:S01]  /*57d0*/  LDCU UR58, c[0x0][0x374] ;  /* 0x00006e80ff3a77ac */ /* 0x000e620008000800 */
[----:B------:R-:W-:Y:S01]  /*57e0*/  UMOV UR47, URZ ;  /* 0x000000ff002f7c82 */ /* 0x000fe20008000000 */
[----:B------:R-:W-:Y:S01]  /*57f0*/  UMOV UR46, URZ ;  /* 0x000000ff002e7c82 */ /* 0x000fe20008000000 */
[----:B-1234-:R-:W-:-:S07]  /*5800*/  IMAD.IADD R23, R0, 0x1, R23 ;  /* 0x0000000100177824 */ /* 0x01efce00078e0217 */
.L_x_138:
[C---:B------:R-:W-:Y:S02]  /*5810*/  LEA R3, R70.reuse, UR44, 0x3 ;  /* 0x0000002c46037c11 */ /* 0x040fe4000f8e18ff */
[----:B------:R-:W-:Y:S02]  /*5820*/  SHF.L.U32 R0, R71, 0x1f, RZ ;  /* 0x0000001f47007819 */ /* 0x000fe400000006ff */
[----:B-1----:R-:W-:Y:S02]  /*5830*/  LEA R5, R70, UR44, 0x4 ;  /* 0x0000002c46057c11 */ /* 0x002fe4000f8e20ff */
[----:B------:R-:W1:Y:S02]  /*5840*/  SYNCS.PHASECHK.TRANS64.TRYWAIT P0, [R3+URZ+0xd0], R0 ;  /* 0x0000d000030075a7 */ /* 0x000e6400080011ff */
[----:B-1----:R-:W-:Y:S05]  /*5850*/  @!P0 BRA `(.L_x_95) ;  /* 0x0000004000908947 */ /* 0x002fea0003800000 */
.L_x_194:
[----:B------:R-:W2:Y:S01]  /*5860*/  LDS.128 R4, [R5+0x160] ;  /* 0x0001600005047984 */ /* 0x000ea20000000c00 */
        /* <DEDUP_REMOVED lines=10> */
[----:B------:R-:W-:Y:S01]  /*5910*/  PLOP3.LUT P0, PT, PT, PT, UP1, 0x80, 0x8 ;  /* 0x000000000008781c */ /* 0x000fe20003f0f018 */
[----:B------:R-:W-:Y:S11]  /*5920*/  UP2UR UR61, UPR, URZ, 0x2 ;  /* 0x00000002ff3d7883 */ /* 0x000ff60008000000 */
[----:B------:R-:W-:Y:S01]  /*5930*/  @!UPT UIADD3 URZ, UPT, UPT, URZ, URZ, URZ ;  /* 0x000000fffffff290 */ /* 0x000fe2000fffe0ff */
[----:B-1----:R-:W-:Y:S02]  /*5940*/  @P0 SHF.R.U32.HI R0, RZ, 0x10, R5 ;  /* 0x00000010ff000819 */ /* 0x002fe40000011605 */
        /* <DEDUP_REMOVED lines=12> */
[----:B------:R-:W2:Y:S01]  /*5a10*/  LDCU UR12, c[0x0][0xb20] ;  /* 0x00016400ff0c77ac */ /* 0x000ea20008000800 */
[----:B------:R-:W-:Y:S02]  /*5a20*/  UIMAD.WIDE.U32 UR4, UR58, UR55, URZ ;  /* 0x000000373a0472a5 */ /* 0x000fe4000f8e00ff */
[----:B------:R-:W-:Y:S02]  /*5a30*/  UIMAD.WIDE.U32 UR6, UR59, UR52, URZ ;  /* 0x000000343b0672a5 */ /* 0x000fe4000f8e00ff */
[----:B------:R-:W-:Y:S02]  /*5a40*/  UISETP.NE.AND UP0, UPT, UR54, 0x1, UPT ;  /* 0x000000013600788c */ /* 0x000fe4000bf05270 */
[----:B------:R-:W-:Y:S02]  /*5a50*/  UIMAD.WIDE.U32 UR8, UR37, UR55, URZ ;  /* 0x00000037250872a5 */ /* 0x000fe4000f8e00ff */
[----:B------:R-:W-:Y:S02]  /*5a60*/  UIMAD.WIDE.U32 UR10, UR38, UR52, URZ ;  /* 0x00000034260a72a5 */ /* 0x000fe4000f8e00ff */
[----:B------:R-:W-:Y:S02]  /*5a70*/  UISETP.NE.AND UP1, UPT, UR43, 0x1, UPT ;  /* 0x000000012b00788c */ /* 0x000fe4000bf25270 */
[----:B------:R-:W-:Y:S01]  /*5a80*/  UISETP.NE.AND UP2, UPT, UR42, 0x1, UPT ;  /* 0x000000012a00788c */ /* 0x000fe2000bf45270 */
[----:B------:R-:W-:Y:S02]  /*5a90*/  UMOV UR4, UR5 ;  /* 0x0000000500047c82 */ /* 0x000fe40008000000 */
[----:B--2---:R-:W-:Y:S03]  /*5aa0*/  USHF.R.U32.HI UR5, URZ, UR12, UR4 ;  /* 0x0000000cff057299 */ /* 0x004fe60008011604 */
[----:B------:R-:W-:Y:S02]  /*5ab0*/  UMOV UR4, UR7 ;  /* 0x0000000700047c82 */ /* 0x000fe40008000000 */
[----:B------:R-:W-:Y:S02]  /*5ac0*/  USHF.R.U32.HI UR7, URZ, UR53, UR4 ;  /* 0x00000035ff077299 */ /* 0x000fe40008011604 */
[----:B------:R-:W-:Y:S02]  /*5ad0*/  USEL UR4, UR58, UR5, !UP0 ;  /* 0x000000053a047287 */ /* 0x000fe4000c000000 */
[----:B------:R-:W-:Y:S01]  /*5ae0*/  USEL UR7, UR59, UR7, !UP1 ;  /* 0x000000073b077287 */ /* 0x000fe2000c800000 */
[----:B------:R-:W-:Y:S01]  /*5af0*/  UMOV UR5, UR9 ;  /* 0x0000000900057c82 */ /* 0x000fe20008000000 */
[----:B------:R-:W-:Y:S02]  /*5b00*/  UIMAD.WIDE.U32 UR8, UR4, UR40, URZ ;  /* 0x00000028040872a5 */ /* 0x000fe4000f8e00ff */
[----:B------:R-:W-:Y:S03]  /*5b10*/  USHF.R.U32.HI UR6, URZ, UR12, UR5 ;  /* 0x0000000cff067299 */ /* 0x000fe60008011605 */
[----:B------:R-:W-:Y:S01]  /*5b20*/  UMOV UR5, UR11 ;  /* 0x0000000b00057c82 */ /* 0x000fe20008000000 */
[----:B------:R-:W-:Y:S02]  /*5b30*/  UIMAD.WIDE.U32 UR10, UR7, UR40, URZ ;  /* 0x00000028070a72a5 */ /* 0x000fe4000f8e00ff */
[----:B------:R-:W-:Y:S02]  /*5b40*/  USHF.R.U32.HI UR12, URZ, UR53, UR5 ;  /* 0x00000035ff0c7299 */ /* 0x000fe40008011605 */
[----:B------:R-:W-:Y:S01]  /*5b50*/  USEL UR6, UR37, UR6, !UP0 ;  /* 0x0000000625067287 */ /* 0x000fe2000c000000 */
[----:B------:R-:W-:Y:S02]  /*5b60*/  UMOV UR5, UR9 ;  /* 0x0000000900057c82 */ /* 0x000fe40008000000 */
[----:B------:R-:W-:Y:S01]  /*5b70*/  UMOV UR10, UR11 ;  /* 0x0000000b000a7c82 */ /* 0x000fe20008000000 */
[----:B------:R-:W-:Y:S02]  /*5b80*/  @UP2 USHF.R.U32.HI UR4, URZ, UR41, UR5 ;  /* 0x00000029ff042299 */ /* 0x000fe40008011605 */
[----:B------:R-:W-:Y:S02]  /*5b90*/  @UP2 USHF.R.U32.HI UR7, URZ, UR41, UR10 ;  /* 0x00000029ff072299 */ /* 0x000fe4000801160a */
[----:B------:R-:W-:Y:S02]  /*5ba0*/  UIMAD UR4, UR42, UR4, URZ ;  /* 0x000000042a0472a4 */ /* 0x000fe4000f8e02ff */
        /* <DEDUP_REMOVED lines=8> */
[----:B------:R-:W-:Y:S02]  /*5c30*/  USEL UR11, UR6, UR4, !UP2 ;  /* 0x00000004060b7287 */ /* 0x000fe4000d000000 */
[----:B------:R-:W-:Y:S02]  /*5c40*/  UIADD3 UR8, UPT, UPT, -UR5, URZ, URZ ;  /* 0x000000ff05087290 */ /* 0x000fe4000fffe1ff */
[----:B------:R-:W-:Y:S01]  /*5c50*/  UIADD3 UR10, UPT, UPT, -UR11, URZ, URZ ;  /* 0x000000ff0b0a7290 */ /* 0x000fe2000fffe1ff */
[----:B------:R-:W-:Y:S01]  /*5c60*/  @!UP0 UMOV UR4, UR9 ;  /* 0x0000000900048c82 */ /* 0x000fe20008000000 */
[----:B------:R-:W-:Y:S02]  /*5c70*/  UIADD3 UR9, UPT, UPT, -UR6, URZ, URZ ;  /* 0x000000ff06097290 */ /* 0x000fe4000fffe1ff */
[----:B------:R-:W-:Y:S02]  /*5c80*/  @!UP0 USHF.R.U32.HI UR4, URZ, UR41, UR4 ;  /* 0x00000029ff048299 */ /* 0x000fe40008011604 */
[----:B------:R-:W-:Y:S02]  /*5c90*/  UIMAD UR10, UR42, UR10, UR6 ;  /* 0x0000000a2a0a72a4 */ /* 0x000fe4000f8e0206 */
[----:B------:R-:W-:Y:S04]  /*5ca0*/  @!UP0 USEL UR4, UR5, UR4, !UP2 ;  /* 0x0000000405048287 */ /* 0x000fe8000d000000 */
[----:B------:R-:W-:Y:S02]  /*5cb0*/  @!UP0 UIMAD UR10, UR7, UR10, UR4 ;  /* 0x0000000a070a82a4 */ /* 0x000fe4000f8e0204 */
[----:B------:R-:W-:Y:S02]  /*5cc0*/  @!UP0 UIADD3 UR11, UPT, UPT, UR11, -UR4, URZ ;  /* 0x800000040b0b8290 */ /* 0x000fe4000fffe0ff */
[----:B------:R-:W-:Y:S02]  /*5cd0*/  UIMAD UR7, UR43, UR8, UR38 ;  /* 0x000000082b0772a4 */ /* 0x000fe4000f8e0226 */
[----:B------:R-:W-:Y:S02]  /*5ce0*/  @!UP0 UIMAD UR6, UR11, UR42, UR5 ;  /* 0x0000002a0b0682a4 */ /* 0x000fe4000f8e0205 */
[----:B------:R-:W-:Y:S01]  /*5cf0*/  UIMAD UR4, UR54, UR9, UR37 ;  /* 0x00000009360472a4 */ /* 0x000fe2000f8e0225 */
[----:B------:R-:W-:Y:S02]  /*5d00*/  @!UP0 UMOV UR5, UR10 ;  /* 0x0000000a00058c82 */ /* 0x000fe40008000000 */
[----:B------:R-:W-:Y:S02]  /*5d10*/  UIMAD UR38, UR5, UR43, UR7 ;  /* 0x0000002b052672a4 */ /* 0x000fe4000f8e0207 */
[----:B------:R-:W-:Y:S11]  /*5d20*/  UIMAD UR37, UR6, UR54, UR4 ;  /* 0x00000036062572a4 */ /* 0x000ff6000f8e0204 */
[----:B------:R-:W-:Y:S01]  /*5d30*/  @!UPT UIADD3 URZ, UPT, UPT, URZ, URZ, URZ ;  /* 0x000000fffffff290 */ /* 0x000fe2000fffe0ff */
.L_x_96:
[----:B------:R-:W-:Y:S01]  /*5d40*/  UISETP.NE.AND UP0, UPT, UR39, 0x1, UPT ;  /* 0x000000012700788c */ /* 0x000fe2000bf05270 */
[----:B------:R-:W-:Y:S01]  /*5d50*/  LOP3.LUT P0, RZ, R68, 0x3f0, RZ, 0xc0, !PT ;  /* 0x000003f044ff7812 */ /* 0x000fe2000780c0ff */
[----:B------:R-:W-:Y:S01]  /*5d60*/  USHF.L.U32 UR50, UR16, 0x6, URZ ;  /* 0x0000000610327899 */ /* 0x000fe200080006ff */
[----:B------:R-:W-:Y:S01]  /*5d70*/  BSSY.RECONVERGENT B6, `(.L_x_97) ;  /* 0x0000034000067945 */ /* 0x000fe20003800200 */
[----:B------:R-:W-:Y:S01]  /*5d80*/  USHF.L.U32 UR49, UR20, 0x7, URZ ;  /* 0x0000000714317899 */ /* 0x000fe200080006ff */
[----:B------:R-:W-:Y:S06]  /*5d90*/  IADD3 R70, PT, PT, R70, 0x1, RZ ;  /* 0x0000000146467810 */ /* 0x000fec0007ffe0ff */
[----:B------:R-:W2:Y:S01]  /*5da0*/  @!UP0 LDCU.128 UR12, c[0x0][0xb10] ;  /* 0x00016200ff0c87ac */ /* 0x000ea20008000c00 */
[----:B------:R-:W3:Y:S01]  /*5db0*/  @!UP0 LDCU UR5, c[0x0][0xb0c] ;  /* 0x00016180ff0587ac */ /* 0x000ee20008000800 */
[----:B------:R-:W4:Y:S01]  /*5dc0*/  @!UP0 LDCU UR10, c[0x0][0xb20] ;  /* 0x00016400ff0a87ac */ /* 0x000f220008000800 */
[----:B--2---:R-:W-:Y:S02]  /*5dd0*/  UIMAD.WIDE.U32 UR8, UR38, UR12, URZ ;  /* 0x0000000c260872a5 */ /* 0x004fe4000f8e00ff */
[----:B------:R-:W-:Y:S02]  /*5de0*/  UIMAD.WIDE.U32 UR6, UR37, UR15, URZ ;  /* 0x0000000f250672a5 */ /* 0x000fe4000f8e00ff */
[----:B------:R-:W-:Y:S03]  /*5df0*/  @!UP0 UISETP.NE.AND UP1, UPT, UR14, 0x1, UPT ;  /* 0x000000010e00888c */ /* 0x000fe6000bf25270 */
[----:B------:R-:W-:Y:S01]  /*5e00*/  @!UP0 UMOV UR4, UR9 ;  /* 0x0000000900048c82 */ /* 0x000fe20008000000 */
[----:B---3--:R-:W-:Y:S02]  /*5e10*/  @!UP0 UISETP.NE.AND UP2, UPT, UR5, 0x1, UPT ;  /* 0x000000010500888c */ /* 0x008fe4000bf45270 */
[----:B------:R-:W-:Y:S01]  /*5e20*/  @!UP0 USHF.R.U32.HI UR4, URZ, UR13, UR4 ;  /* 0x0000000dff048299 */ /* 0x000fe20008011604 */
[----:B------:R-:W-:Y:S02]  /*5e30*/  @!UP0 UMOV UR6, UR7 ;  /* 0x0000000700068c82 */ /* 0x000fe40008000000 */
[----:B----4-:R-:W-:Y:S02]  /*5e40*/  @!UP0 USHF.R.U32.HI UR6, URZ, UR10, UR6 ;  /* 0x0000000aff068299 */ /* 0x010fe40008011606 */
[----:B------:R-:W-:Y:S02]  /*5e50*/  @!UP0 USEL UR7, UR38, UR4, !UP2 ;  /* 0x0000000426078287 */ /* 0x000fe4000d000000 */
[----:B------:R-:W-:Y:S04]  /*5e60*/  @!UP0 USEL UR6, UR37, UR6, !UP1 ;  /* 0x0000000625068287 */ /* 0x000fe8000c800000 */
[----:B------:R-:W-:Y:S02]  /*5e70*/  @!UP0 UIADD3 UR4, UPT, UPT, -UR7, UR6, URZ ;  /* 0x0000000607048290 */ /* 0x000fe4000fffe1ff */
[----:B------:R-:W-:Y:S02]  /*5e80*/  @!UP0 UIADD3 UR6, UPT, UPT, UR7, -UR6, URZ ;  /* 0x8000000607068290 */ /* 0x000fe4000fffe0ff */
[----:B------:R-:W-:Y:S02]  /*5e90*/  @!UP0 UIMAD UR38, UR4, UR5, UR38 ;  /* 0x00000005042682a4 */ /* 0x000fe4000f8e0226 */
[----:B------:R-:W-:Y:S01]  /*5ea0*/  @!UP0 UIMAD UR37, UR6, UR14, UR37 ;  /* 0x0000000e062582a4 */ /* 0x000fe2000f8e0225 */
[----:B------:R-:W-:Y:S11]  /*5eb0*/  @!P0 BRA `(.L_x_98) ;  /* 0x00000000007c8947 */ /* 0x000ff60003800000 */
[----:B------:R-:W2:Y:S01]  /*5ec0*/  LDCU.64 UR8, c[0x4][0x80] ;  /* 0x01001000ff0877ac */ /* 0x000ea20008000a00 */
[----:B------:R-:W-:Y:S01]  /*5ed0*/  MOV R2, 0x0 ;  /* 0x0000000000027802 */ /* 0x000fe20000000f00 */
[----:B------:R-:W-:Y:S02]  /*5ee0*/  HFMA2 R12, -RZ, RZ, 0, 5.9604644775390625e-08 ;  /* 0x00000001ff0c7431 */ /* 0x000fe400000001ff */
[----:B------:R-:W-:Y:S01]  /*5ef0*/  IMAD.MOV.U32 R8, RZ, RZ, 0x70 ;  /* 0x00000070ff087424 */ /* 0x000fe200078e00ff */
[----:B------:R3:W4:Y:S01]  /*5f00*/  LDC.64 R14, c[0x4][R2] ;  /* 0x01000000020e7b82 */ /* 0x0007220000000a00 */
[----:B------:R-:W1:Y:S01]  /*5f10*/  LDCU.64 UR6, c[0x4][0x88] ;  /* 0x01001100ff0677ac */ /* 0x000e620008000a00 */
[----:B------:R-:W-:Y:S01]  /*5f20*/  IMAD.MOV.U32 R13, RZ, RZ, RZ ;  /* 0x000000ffff0d7224 */ /* 0x000fe200078e00ff */
[----:B------:R-:W1:Y:S01]  /*5f30*/  LDCU.64 UR4, c[0x4][0x8] ;  /* 0x01000100ff0477ac */ /* 0x000e620008000a00 */
[----:B--2---:R-:W-:Y:S01]  /*5f40*/  MOV R5, UR9 ;  /* 0x0000000900057c02 */ /* 0x004fe20008000f00 */
[----:B------:R-:W-:Y:S01]  /*5f50*/  IMAD.U32 R4, RZ, RZ, UR8 ;  /* 0x00000008ff047e24 */ /* 0x000fe2000f8e00ff */
[----:B-1----:R-:W-:Y:S01]  /*5f60*/  MOV R7, UR7 ;  /* 0x0000000700077c02 */ /* 0x002fe20008000f00 */
[----:B------:R-:W-:Y:S01]  /*5f70*/  IMAD.U32 R6, RZ, RZ, UR6 ;  /* 0x00000006ff067e24 */ /* 0x000fe2000f8e00ff */
[----:B------:R-:W-:Y:S01]  /*5f80*/  MOV R11, UR5 ;  /* 0x00000005000b7c02 */ /* 0x000fe20008000f00 */
[----:B------:R-:W-:Y:S02]  /*5f90*/  IMAD.U32 R10, RZ, RZ, UR4 ;  /* 0x00000004ff0a7e24 */ /* 0x000fe4000f8e00ff */
[----:B------:R-:W-:Y:S07]  /*5fa0*/  LEPC R20, `(.L_x_99) ;  /* 0x000000001014794e */ /* 0x000fee0000000000 */
[----:B---345:R-:W-:Y:S05]  /*5fb0*/  CALL.ABS.NOINC R14 ;  /* 0x000000000e007343 */ /* 0x038fea0003c00000 */
.L_x_99:
[----:B------:R-:W1:Y:S01]  /*5fc0*/  LDCU.64 UR8, c[0x4][0x80] ;  /* 0x01001000ff0877ac */ /* 0x000e620008000a00 */
[----:B------:R-:W2:Y:S01]  /*5fd0*/  LDC.64 R2, c[0x4][R2] ;  /* 0x0100000002027b82 */ /* 0x000ea20000000a00 */
[----:B------:R-:W-:Y:S02]  /*5fe0*/  HFMA2 R12, -RZ, RZ, 0, 5.9604644775390625e-08 ;  /* 0x00000001ff0c7431 */ /* 0x000fe400000001ff */
[----:B------:R-:W-:Y:S02]  /*5ff0*/  IMAD.MOV.U32 R8, RZ, RZ, 0x70 ;  /* 0x00000070ff087424 */ /* 0x000fe400078e00ff */
[----:B------:R-:W-:Y:S01]  /*6000*/  IMAD.MOV.U32 R13, RZ, RZ, RZ ;  /* 0x000000ffff0d7224 */ /* 0x000fe200078e00ff */
[----:B------:R-:W3:Y:S01]  /*6010*/  LDCU.64 UR6, c[0x4][0x88] ;  /* 0x01001100ff0677ac */ /* 0x000ee20008000a00 */
[----:B------:R-:W4:Y:S01]  /*6020*/  LDCU.64 UR4, c[0x4][0x8] ;  /* 0x01000100ff0477ac */ /* 0x000f220008000a00 */
[----:B-1----:R-:W-:Y:S02]  /*6030*/  MOV R4, UR8 ;  /* 0x0000000800047c02 */ /* 0x002fe40008000f00 */
[----:B------:R-:W-:Y:S02]  /*6040*/  MOV R5, UR9 ;  /* 0x0000000900057c02 */ /* 0x000fe40008000f00 */
[----:B---3--:R-:W-:Y:S01]  /*6050*/  MOV R7, UR7 ;  /* 0x0000000700077c02 */ /* 0x008fe20008000f00 */
[----:B------:R-:W-:Y:S01]  /*6060*/  IMAD.U32 R6, RZ, RZ, UR6 ;  /* 0x00000006ff067e24 */ /* 0x000fe2000f8e00ff */
[----:B----4-:R-:W-:Y:S01]  /*6070*/  MOV R11, UR5 ;  /* 0x00000005000b7c02 */ /* 0x010fe20008000f00 */
[----:B------:R-:W-:Y:S02]  /*6080*/  IMAD.U32 R10, RZ, RZ, UR4 ;  /* 0x00000004ff0a7e24 */ /* 0x000fe4000f8e00ff */
[----:B------:R-:W-:Y:S07]  /*6090*/  LEPC R20, `(.L_x_98) ;  /* 0x000000001014794e */ /* 0x000fee0000000000 */
[----:B--2---:R-:W-:Y:S05]  /*60a0*/  CALL.ABS.NOINC R2 ;  /* 0x0000000002007343 */ /* 0x004fea0003c00000 */
.L_x_98:
[----:B------:R-:W-:Y:S05]  /*60b0*/  BSYNC.RECONVERGENT B6 ;  /* 0x0000000000067941 */ /* 0x000fea0003800200 */
.L_x_97:
[----:B------:R-:W-:Y:S01]  /*60c0*/  R2UR UR4, R67 ;  /* 0x00000000430472ca */ /* 0x000fe200000e0000 */
[----:B------:R-:W-:Y:S01]  /*60d0*/  UISETP.NE.U32.AND UP0, UPT, UR62, URZ, UPT ;  /* 0x000000ff3e00728c */ /* 0x000fe2000bf05070 */
[----:B------:R-:W-:Y:S02]  /*60e0*/  ISETP.NE.U32.AND P4, PT, R60, RZ, PT ;  /* 0x000000ff3c00720c */ /* 0x000fe40003f85070 */
[----:B------:R-:W-:Y:S01]  /*60f0*/  ISETP.NE.U32.AND P2, PT, RZ, UR56, PT ;  /* 0x00000038ff007c0c */ /* 0x000fe2000bf45070 */
[----:B------:R-:W-:Y:S01]  /*6100*/  UISETP.NE.AND.EX UP1, UPT, UR63, URZ, UPT, UP0 ;  /* 0x000000ff3f00728c */ /* 0x000fe2000bf25300 */
[----:B------:R-:W-:Y:S01]  /*6110*/  ISETP.NE.AND.EX P4, PT, R61, RZ, PT, P4 ;  /* 0x000000ff3d00720c */ /* 0x000fe20003f85340 */
[----:B------:R-:W-:Y:S01]  /*6120*/  UPLOP3.LUT UP0, UPT, UPT, UPT, UPT, 0x40, 0x4 ;  /* 0x000000000004789c */ /* 0x000fe20003f0e870 */
[----:B------:R-:W-:Y:S05]  /*6130*/  ISETP.NE.AND.EX P2, PT, RZ, UR57, PT, P2 ;  /* 0x00000039ff007c0c */ /* 0x000fea000bf45320 */
[----:B------:R-:W-:Y:S06]  /*6140*/  UISETP.NE.AND UP2, UPT, UR4, URZ, UPT ;  /* 0x000000ff0400728c */ /* 0x000fec000bf45270 */
[----:B------:R-:W-:Y:S05]  /*6150*/  PLOP3.LUT P1, PT, PT, PT, UP2, 0x80, 0x8 ;  /* 0x000000000008781c */ /* 0x000fea0003f2f028 */
[----:B------:R-:W-:Y:S06]  /*6160*/  @UP2 UPLOP3.LUT UP0, UPT, UPT, UPT, UP1, 0x80, 0x8 ;  /* 0x000000000008289c */ /* 0x000fec0003f0f010 */
[----:B------:R-:W-:Y:S01]  /*6170*/  PLOP3.LUT P0, PT, PT, PT, UP0, 0x80, 0x8 ;  /* 0x000000000008781c */ /* 0x000fe20003f0f008 */
[----:B------:R-:W-:Y:S01]  /*6180*/  @!UPT UIADD3 URZ, UPT, UPT, URZ, URZ, URZ ;  /* 0x000000fffffff290 */ /* 0x000fe2000fffe0ff */
[----:B------:R-:W-:Y:S11]  /*6190*/  BRA.U !UP1, `(.L_x_100) ;  /* 0x00000001093c7547 */ /* 0x000ff6000b800000 */
[----:B------:R-:W-:Y:S01]  /*61a0*/  UISETP.NE.U32.AND UP0, UPT, UR56, URZ, UPT ;  /* 0x000000ff3800728c */ /* 0x000fe2000bf05070 */
[----:B-1----:R-:W-:Y:S01]  /*61b0*/  HFMA2 R0, -RZ, RZ, 0, 5.9604644775390625e-08 ;  /* 0x00000001ff007431 */ /* 0x002fe200000001ff */
[----:B------:R-:W1:Y:S01]  /*61c0*/  LDCU.64 UR8, c[0x0][0x358] ;  /* 0x00006b00ff0877ac */ /* 0x000e620008000a00 */
[----:B------:R-:W-:Y:S01]  /*61d0*/  IMAD.MOV.U32 R63, RZ, RZ, 0x1 ;  /* 0x00000001ff3f7424 */ /* 0x000fe200078e00ff */
[----:B------:R-:W-:Y:S06]  /*61e0*/  UISETP.NE.AND.EX UP0, UPT, UR57, URZ, UPT, UP0 ;  /* 0x000000ff3900728c */ /* 0x000fec000bf05300 */
[----:B------:R-:W-:Y:S05]  /*61f0*/  PLOP3.LUT P3, PT, PT, PT, UP0, 0x80, 0x8 ;  /* 0x000000000008781c */ /* 0x000fea0003f6f008 */
[----:B------:R-:W2:Y:S01]  /*6200*/  @UP0 LDCU.64 UR4, c[0x0][0x888] ;  /* 0x00011100ff0407ac */ /* 0x000ea20008000a00 */
[----:B------:R-:W-:Y:S07]  /*6210*/  @UP0 UIMAD UR6, UR36, UR62, URZ ;  /* 0x0000003e240602a4 */ /* 0x000fee000f8e02ff */
[----:B------:R-:W-:Y:S01]  /*6220*/  @!P3 PRMT R63, R0, 0x7610, R63 ;  /* 0x00007610003fb816 */ /* 0x000fe2000000003f */
[----:B--2---:R-:W-:Y:S06]  /*6230*/  @UP0 UIMAD.WIDE UR4, UR6, 0x4, UR4 ;  /* 0x00000004060408a5 */ /* 0x004fec000f8e0204 */
[----:B------:R-:W-:Y:S01]  /*6240*/  IMAD.U32 R2, RZ, RZ, UR4 ;  /* 0x00000004ff027e24 */ /* 0x000fe2000f8e00ff */
[----:B------:R-:W-:Y:S04]  /*6250*/  MOV R3, UR5 ;  /* 0x0000000500037c02 */ /* 0x000fe80008000f00 */
[----:B------:R-:W2:Y:S01]  /*6260*/  @!UP0 LDCU UR4, c[0x0][0x880] ;  /* 0x00011000ff0487ac */ /* 0x000ea20008000800 */
[----:B-1---5:R3:W5:Y:S02]  /*6270*/  @P3 LDG.E R27, desc[UR8][R2.64] ;  /* 0x00000008021b3981 */ /* 0x022764000c1e1900 */
[----:B--23--:R-:W-:Y:S02]  /*6280*/  @!P3 IMAD.U32 R27, RZ, RZ, UR4 ;  /* 0x00000004ff1bbe24 */ /* 0x00cfe4000f8e00ff */
.L_x_100:
[----:B------:R-:W-:Y:S05]  /*6290*/  @!P4 BRA `(.L_x_101) ;  /* 0x000000000024c947 */ /* 0x000fea0003800000 */
[----:B------:R-:W-:Y:S01]  /*62a0*/  ISETP.NE.U32.AND P3, PT, R42, RZ, PT ;  /* 0x000000ff2a00720c */ /* 0x000fe20003f65070 */
[----:B------:R-:W2:Y:S03]  /*62b0*/  LDCU.64 UR4, c[0x0][0x358] ;  /* 0x00006b00ff0477ac */ /* 0x000ea60008000a00 */
[----:B------:R-:W-:Y:S11]  /*62c0*/  ISETP.NE.AND.EX P3, PT, R43, RZ, PT, P3 ;  /* 0x000000ff2b00720c */ /* 0x000ff60003f65330 */
[----:B------:R-:W-:Y:S02]  /*62d0*/  @!UPT UIADD3 URZ, UPT, UPT, URZ, URZ, URZ ;  /* 0x000000fffffff290 */ /* 0x000fe4000fffe0ff */
[----:B------:R-:W3:Y:S01]  /*62e0*/  @P3 LDC.64 R2, c[0x0][0x8a8] ;  /* 0x00022a00ff023b82 */ /* 0x000ee20000000a00 */
[----:B-1----:R-:W-:Y:S04]  /*62f0*/  @P3 IMAD R0, R60, UR36, RZ ;  /* 0x000000243c003c24 */ /* 0x002fe8000f8e02ff */
[----:B---3--:R-:W-:Y:S05]  /*6300*/  @P3 IMAD.WIDE R2, R0, 0x4, R2 ;  /* 0x0000000400023825 */ /* 0x008fea00078e0202 */
[----:B--2--5:R2:W5:Y:S02]  /*6310*/  @P3 LDG.E R24, desc[UR4][R2.64] ;  /* 0x0000000402183981 */ /* 0x024564000c1e1900 */
[----:B--2---:R-:W3:Y:S02]  /*6320*/  @!P3 LDC R24, c[0x0][0x8a0] ;  /* 0x00022800ff18bb82 */ /* 0x004ee40000000800 */
.L_x_101:
[----:B-----5:R-:W-:Y:S01]  /*6330*/  FSETP.NEU.AND P3, PT, R27, RZ, PT ;  /* 0x000000ff1b00720b */ /* 0x020fe20003f6d000 */
[----:B------:R-:W-:Y:S01]  /*6340*/  IMAD.SHL.U32 R84, R62, 0x4, RZ ;  /* 0x000000043e547824 */ /* 0x000fe200078e00ff */
[----:B------:R-:W-:Y:S01]  /*6350*/  SEL R5, RZ, 0xffffffff, P2 ;  /* 0xffffffffff057807 */ /* 0x000fe20001000000 */
[----:B------:R-:W-:Y:S01]  /*6360*/  BSSY B1, `(.L_x_102) ;  /* 0x0000044000017945 */ /* 0x000fe20003800000 */
[----:B------:R-:W-:Y:S01]  /*6370*/  @P1 LOP3.LUT P2, RZ, R63, 0xff, RZ, 0xc0, !PT ;  /* 0x000000ff3fff1812 */ /* 0x000fe2000784c0ff */
[----:B------:R-:W-:Y:S01]  /*6380*/  VIADD R79, R84, UR44 ;  /* 0x0000002c544f7c36 */ /* 0x000fe20008000000 */
[----:B------:R-:W-:Y:S01]  /*6390*/  @P1 SEL R2, RZ, 0xffffffff, P3 ;  /* 0xffffffffff021807 */ /* 0x000fe20001800000 */
[----:B------:R-:W-:Y:S01]  /*63a0*/  IMAD.MOV.U32 R85, RZ, RZ, 0x1 ;  /* 0x00000001ff557424 */ /* 0x000fe200078e00ff */
[----:B------:R-:W-:Y:S01]  /*63b0*/  LOP3.LUT R73, R73, 0x1, RZ, 0x3c, !PT ;  /* 0x0000000149497812 */ /* 0x000fe200078e3cff */
[----:B------:R-:W-:Y:S01]  /*63c0*/  IMAD.MOV.U32 R83, RZ, RZ, RZ ;  /* 0x000000ffff537224 */ /* 0x000fe200078e00ff */
[----:B------:R-:W-:Y:S02]  /*63d0*/  @P0 SEL R2, R5, R2, !P2 ;  /* 0x0000000205020207 */ /* 0x000fe40005000000 */
[----:B------:R-:W-:Y:S02]  /*63e0*/  CS2R R46, SRZ ;  /* 0x00000000002e7805 */ /* 0x000fe4000001ff00 */
[----:B------:R-:W-:Y:S02]  /*63f0*/  LEA R80, R22, UR44, 0x3 ;  /* 0x0000002c16507c11 */ /* 0x000fe4000f8e18ff */
[----:B------:R-:W-:Y:S02]  /*6400*/  CS2R R44, SRZ ;  /* 0x00000000002c7805 */ /* 0x000fe4000001ff00 */
[----:B------:R-:W-:Y:S02]  /*6410*/  @P1 LOP3.LUT R2, R2, 0x1, RZ, 0xc0, !PT ;  /* 0x0000000102021812 */ /* 0x000fe400078ec0ff */
[----:B------:R-:W-:Y:S02]  /*6420*/  CS2R R50, SRZ ;  /* 0x0000000000327805 */ /* 0x000fe4000001ff00 */
[----:B------:R-:W-:Y:S02]  /*6430*/  SHF.L.U32 R3, R72, 0x1f, RZ ;  /* 0x0000001f48037819 */ /* 0x000fe400000006ff */
[----:B------:R-:W-:Y:S02]  /*6440*/  CS2R R48, SRZ ;  /* 0x0000000000307805 */ /* 0x000fe4000001ff00 */
[----:B------:R-:W-:Y:S02]  /*6450*/  ISETP.NE.U32.OR P6, PT, R2, 0x1, !P1 ;  /* 0x000000010200780c */ /* 0x000fe40004fc5470 */
[----:B------:R-:W-:Y:S02]  /*6460*/  CS2R R54, SRZ ;  /* 0x0000000000367805 */ /* 0x000fe4000001ff00 */
[----:B------:R-:W-:Y:S02]  /*6470*/  PLOP3.LUT P2, PT, PT, PT, UP1, 0x80, 0x8 ;  /* 0x000000000008781c */ /* 0x000fe40003f4f018 */
[----:B------:R-:W-:Y:S02]  /*6480*/  CS2R R52, SRZ ;  /* 0x0000000000347805 */ /* 0x000fe4000001ff00 */
[----:B------:R-:W-:Y:S02]  /*6490*/  LEA.HI R25, R22, R22, RZ, 0x1 ;  /* 0x0000001616197211 */ /* 0x000fe400078f08ff */
[----:B------:R-:W-:Y:S02]  /*64a0*/  CS2R R58, SRZ ;  /* 0x00000000003a7805 */ /* 0x000fe4000001ff00 */
[----:B------:R-:W-:Y:S02]  /*64b0*/  LOP3.LUT P4, R69, R63, 0xff, RZ, 0xc0, !PT ;  /* 0x000000ff3f457812 */ /* 0x000fe4000788c0ff */
[----:B------:R-:W-:Y:S02]  /*64c0*/  CS2R R56, SRZ ;  /* 0x0000000000387805 */ /* 0x000fe4000001ff00 */
[----:B------:R-:W-:Y:S01]  /*64d0*/  SEL R2, RZ, 0xffffffff, P3 ;  /* 0xffffffffff027807 */ /* 0x000fe20001800000 */
[C---:B-1----:R-:W-:Y:S01]  /*64e0*/  IMAD.SHL.U32 R0, R25.reuse, 0x40, RZ ;  /* 0x0000004019007824 */ /* 0x042fe200078e00ff */
[----:B------:R-:W-:Y:S01]  /*64f0*/  LOP3.LUT R25, R25, 0xffe, RZ, 0xc0, !PT ;  /* 0x00000ffe19197812 */ /* 0x000fe200078ec0ff */
[----:B------:R-:W-:Y:S01]  /*6500*/  VIADD R81, R79, 0x400 ;  /* 0x000004004f517836 */ /* 0x000fe20000000000 */
[----:B------:R-:W-:Y:S01]  /*6510*/  P2R R77, PR, RZ, 0x40 ;  /* 0x00000040ff4d7803 */ /* 0x000fe20000000000 */
[----:B------:R-:W-:Y:S01]  /*6520*/  IMAD.IADD R78, R74, 0x1, R79 ;  /* 0x000000014a4e7824 */ /* 0x000fe200078e024f */
[----:B------:R-:W-:Y:S01]  /*6530*/  @P6 SHF.L.U32 R4, R73, 0x1f, RZ ;  /* 0x0000001f49046819 */ /* 0x000fe200000006ff */
[----:B------:R-:W-:Y:S01]  /*6540*/  IMAD.IADD R25, R22, 0x1, -R25 ;  /* 0x0000000116197824 */ /* 0x000fe200078e0a19 */
[----:B------:R-:W-:Y:S02]  /*6550*/  @P2 SEL R2, R5, R2, !P4 ;  /* 0x0000000205022207 */ /* 0x000fe40006000000 */
[----:B------:R-:W1:Y:S01]  /*6560*/  @P6 SYNCS.PHASECHK.TRANS64.TRYWAIT P1, [UR44+0x80], R4 ;  /* 0x00008004ff0065a7 */ /* 0x000e62000802112c */
[----:B------:R-:W-:Y:S02]  /*6570*/  LOP3.LUT R0, R0, 0xffffff80, RZ, 0xc0, !PT ;  /* 0xffffff8000007812 */ /* 0x000fe400078ec0ff */
[----:B------:R-:W-:Y:S03]  /*6580*/  LOP3.LUT R2, R2, 0x1, RZ, 0xc0, !PT ;  /* 0x0000000102027812 */ /* 0x000fe600078ec0ff */
[----:B------:R-:W-:Y:S01]  /*6590*/  IMAD.IADD R0, R23, 0x1, R0 ;  /* 0x0000000117007824 */ /* 0x000fe200078e0200 */
[----:B------:R-:W-:Y:S03]  /*65a0*/  ISETP.NE.U32.AND P5, PT, R2, 0x1, PT ;  /* 0x000000010200780c */ /* 0x000fe60003fa5070 */
[----:B------:R-:W-:Y:S01]  /*65b0*/  IMAD R25, R25, 0x100000, R0 ;  /* 0x0010000019197824 */ /* 0x000fe200078e0200 */
[----:B------:R-:W-:Y:S01]  /*65c0*/  P2R R86, PR, RZ, 0x20 ;  /* 0x00000020ff567803 */ /* 0x000fe20000000000 */
[----:B------:R2:W4:Y:S01]  /*65d0*/  SYNCS.PHASECHK.TRANS64.TRYWAIT P0, [R80+URZ+0xf0], R3 ;  /* 0x0000f003500075a7 */ /* 0x00052200080011ff */
[----:B-1----:R-:W-:Y:S01]  /*65e0*/  @P6 SEL R85, RZ, 0x1, !P1 ;  /* 0x00000001ff556807 */ /* 0x002fe20004800000 */
[----:B--2---:R-:W-:Y:S06]  /*65f0*/  @!P6 BRA `(.L_x_103) ;  /* 0x000000000068e947 */ /* 0x004fec0003800000 */
[----:B------:R-:W-:Y:S01]  /*6600*/  @P5 IMAD R5, R75, 0x4, R81 ;  /* 0x000000044b055824 */ /* 0x000fe200078e0251 */
[----:B------:R-:W-:Y:S01]  /*6610*/  ISETP.NE.AND P1, PT, R85, RZ, PT ;  /* 0x000000ff5500720c */ /* 0x000fe20003f25270 */
[----:B------:R-:W-:Y:S01]  /*6620*/  @P5 IMAD R2, R75, 0x4, R79 ;  /* 0x000000044b025824 */ /* 0x000fe200078e024f */
[----:B------:R-:W-:Y:S01]  /*6630*/  BSSY B0, `(.L_x_104) ;  /* 0x000000e000007945 */ /* 0x000fe20003800000 */
[----:B------:R-:W-:Y:S01]  /*6640*/  IMAD.MOV.U32 R46, RZ, RZ, RZ ;  /* 0x000000ffff2e7224 */ /* 0x000fe200078e00ff */
[----:B------:R-:W-:Y:S01]  /*6650*/  CS2R R50, SRZ ;  /* 0x0000000000327805 */ /* 0x000fe2000001ff00 */
[----:B------:R-:W-:Y:S01]  /*6660*/  @P5 IMAD.IADD R4, R74, 0x1, R5 ;  /* 0x000000014a045824 */ /* 0x000fe200078e0205 */
[----:B------:R-:W-:Y:S02]  /*6670*/  CS2R R48, SRZ ;  /* 0x0000000000307805 */ /* 0x000fe4000001ff00 */
[----:B------:R-:W-:Y:S02]  /*6680*/  CS2R R44, SRZ ;  /* 0x00000000002c7805 */ /* 0x000fe4000001ff00 */
[----:B------:R-:W-:Y:S02]  /*6690*/  CS2R R58, SRZ ;  /* 0x00000000003a7805 */ /* 0x000fe4000001ff00 */
[----:B------:R-:W-:Y:S02]  /*66a0*/  CS2R R56, SRZ ;  /* 0x0000000000387805 */ /* 0x000fe4000001ff00 */
[----:B------:R-:W-:Y:S02]  /*66b0*/  CS2R R54, SRZ ;  /* 0x0000000000367805 */ /* 0x000fe4000001ff00 */
[----:B------:R-:W-:Y:S01]  /*66c0*/  CS2R R52, SRZ ;  /* 0x0000000000347805 */ /* 0x000fe2000001ff00 */
[----:B------:R-:W-:Y:S06]  /*66d0*/  @P1 BRA `(.L_x_105) ;  /* 0x00000000000c1947 */ /* 0x000fec0003800000 */
[----:B------:R-:W-:Y:S04]  /*66e0*/  SHF.L.U32 R5, R73, 0x1f, RZ ;  /* 0x0000001f49057819 */ /* 0x000fe800000006ff */
[----:B------:R-:W1:Y:S02]  /*66f0*/  SYNCS.PHASECHK.TRANS64.TRYWAIT P1, [UR44+0x80], R5 ;  /* 0x00008005ff0075a7 */ /* 0x000e64000802112c */
[----:B-1----:R-:W-:Y:S05]  /*6700*/  @!P1 BRA `(.L_x_106) ;  /* 0x0000003000f89947 */ /* 0x002fea0003800000 */
.L_x_105:
[----:B------:R-:W-:Y:S05]  /*6710*/  BSYNC B0 ;  /* 0x0000000000007941 */ /* 0x000fea0003800000 */
.L_x_104:
[----:B------:R-:W-:Y:S01]  /*6720*/  ISETP.NE.AND P1, PT, R86, RZ, PT ;  /* 0x000000ff5600720c */ /* 0x000fe20003f25270 */
[----:B------:R-:W-:Y:S11]  /*6730*/  HFMA2 R83, -RZ, RZ, 0, 5.9604644775390625e-08 ;  /* 0x00000001ff537431 */ /* 0x000ff600000001ff */
[----:B------:R-:W-:Y:S01]  /*6740*/  @!UPT UIADD3 URZ, UPT, UPT, URZ, URZ, URZ ;  /* 0x000000fffffff290 */ /* 0x000fe2000fffe0ff */
[----:B------:R-:W-:Y:S05]  /*6750*/  @P1 WARPSYNC.ALL ;  /* 0x0000000000001948 */ /* 0x000fea0003800000 */
[----:B------:R2:W1:Y:S04]  /*6760*/  @P1 LDSM.16.M88.4 R48, [R2+0x400] ;  /* 0x000400000230183b */ /* 0x0004680000000200 */
[----:B------:R2:W1:Y:S04]  /*6770*/  @P1 LDSM.16.M88.4 R44, [R4] ;  /* 0x00000000042c183b */ /* 0x0004680000000200 */
[----:B------:R2:W1:Y:S04]  /*6780*/  @P1 LDSM.16.M88.4 R56, [R84+UR44+0x400] ;  /* 0x0004002c5438183b */ /* 0x0004680008000200 */
[----:B------:R2:W1:Y:S02]  /*6790*/  @P1 LDSM.16.M88.4 R52, [R78+0x400] ;  /* 0x000400004e34183b */ /* 0x0004640000000200 */
.L_x_103:
[----:B------:R-:W-:Y:S05]  /*67a0*/  BSYNC B1 ;  /* 0x0000000000017941 */ /* 0x000fea0003800000 */
.L_x_102:
[----:B-1----:R-:W-:Y:S04]  /*67b0*/  SHF.R.U32.HI R5, RZ, 0x15, R25 ;  /* 0x00000015ff057819 */ /* 0x002fe80000011619 */
[----:B------:R-:W-:Y:S01]  /*67c0*/  LOP3.LUT P1, RZ, R5, 0x3, R64, 0x48, !PT ;  /* 0x0000000305ff7812 */ /* 0x000fe20007824840 */
[----:B------:R-:W-:Y:S01]  /*67d0*/  @!UPT UIADD3 URZ, UPT, UPT, URZ, URZ, URZ ;  /* 0x000000fffffff290 */ /* 0x000fe2000fffe0ff */
[----:B----4-:R-:W-:Y:S11]  /*67e0*/  @P0 BRA `(.L_x_107) ;  /* 0x0000000000080947 */ /* 0x010ff60003800000 */
[----:B------:R-:W1:Y:S02]  /*67f0*/  SYNCS.PHASECHK.TRANS64.TRYWAIT P0, [R80+URZ+0xf0], R3 ;  /* 0x0000f003500075a7 */ /* 0x000e6400080011ff */
[----:B-1----:R-:W-:Y:S05]  /*6800*/  @!P0 BRA `(.L_x_108) ;  /* 0x0000003000d08947 */ /* 0x002fea0003800000 */
.L_x_107:
[----:B------:R-:W-:Y:S05]  /*6810*/  @!P1 BRA `(.L_x_109) ;  /* 0x0000000000409947 */ /* 0x000fea0003800000 */
[----:B------:R-:W4:Y:S01]  /*6820*/  LDCU.64 UR8, c[0x4][0x70] ;  /* 0x01000e00ff0877ac */ /* 0x000f220008000a00 */
[----:B-1----:R-:W-:Y:S01]  /*6830*/  MOV R3, 0x0 ;  /* 0x0000000000037802 */ /* 0x002fe20000000f00 */
[----:B------:R-:W-:Y:S02]  /*6840*/  HFMA2 R12, -RZ, RZ, 0, 5.9604644775390625e-08 ;  /* 0x00000001ff0c7431 */ /* 0x000fe400000001ff */
[----:B------:R-:W-:Y:S02]  /*6850*/  IMAD.MOV.U32 R8, RZ, RZ, 0x192 ;  /* 0x00000192ff087424 */ /* 0x000fe400078e00ff */
[----:B------:R-:W-:Y:S01]  /*6860*/  IMAD.MOV.U32 R13, RZ, RZ, RZ ;  /* 0x000000ffff0d7224 */ /* 0x000fe200078e00ff */
[----:B------:R-:W1:Y:S01]  /*6870*/  LDCU.64 UR6, c[0x4][0x78] ;  /* 0x01000f00ff0677ac */ /* 0x000e620008000a00 */
[----:B--2---:R-:W2:Y:S01]  /*6880*/  LDC.64 R2, c[0x4][R3] ;  /* 0x0100000003027b82 */ /* 0x004ea20000000a00 */
[----:B------:R-:W5:Y:S01]  /*6890*/  LDCU.64 UR4, c[0x4][0x10] ;  /* 0x01000200ff0477ac */ /* 0x000f620008000a00 */
[----:B----4-:R-:W-:Y:S01]  /*68a0*/  MOV R5, UR9 ;  /* 0x0000000900057c02 */ /* 0x010fe20008000f00 */
[----:B------:R-:W-:Y:S01]  /*68b0*/  IMAD.U32 R4, RZ, RZ, UR8 ;  /* 0x00000008ff047e24 */ /* 0x000fe2000f8e00ff */
[----:B-1----:R-:W-:Y:S01]  /*68c0*/  MOV R7, UR7 ;  /* 0x0000000700077c02 */ /* 0x002fe20008000f00 */
[----:B------:R-:W-:Y:S01]  /*68d0*/  IMAD.U32 R6, RZ, RZ, UR6 ;  /* 0x00000006ff067e24 */ /* 0x000fe2000f8e00ff */
[----:B-----5:R-:W-:Y:S01]  /*68e0*/  MOV R11, UR5 ;  /* 0x00000005000b7c02 */ /* 0x020fe20008000f00 */
[----:B------:R-:W-:Y:S02]  /*68f0*/  IMAD.U32 R10, RZ, RZ, UR4 ;  /* 0x00000004ff0a7e24 */ /* 0x000fe4000f8e00ff */
[----:B------:R-:W-:Y:S07]  /*6900*/  LEPC R20, `(.L_x_109) ;  /* 0x000000001014794e */ /* 0x000fee0000000000 */
[----:B--23--:R-:W-:Y:S05]  /*6910*/  CALL.ABS.NOINC R2 ;  /* 0x0000000002007343 */ /* 0x00cfea0003c00000 */
.L_x_109:
[----:B------:R-:W-:Y:S01]  /*6920*/  LOP3.LUT R20, R56, 0xffffe000, RZ, 0xc0, !PT ;  /* 0xffffe00038147812 */ /* 0x000fe200078ec0ff */
[----:B------:R-:W-:Y:S05]  /*6930*/  WARPSYNC.ALL ;  /* 0x0000000000007948 */ /* 0x000fea0003800000 */
[----:B------:R-:W-:Y:S01]  /*6940*/  R2UR UR4, R25 ;  /* 0x00000000190472ca */ /* 0x000fe200000e0000 */
[----:B------:R-:W-:Y:S01]  /*6950*/  IMAD.SHL.U32 R88, R75, 0x4, RZ ;  /* 0x000000044b587824 */ /* 0x000fe200078e00ff */
[----:B------:R-:W-:Y:S01]  /*6960*/  LOP3.LUT R21, R57, 0xffffe000, RZ, 0xc0, !PT ;  /* 0xffffe00039157812 */ /* 0x000fe200078ec0ff */
[----:B------:R-:W-:Y:S01]  /*6970*/  BSSY.RECONVERGENT B0, `(.L_x_110) ;  /* 0x0000059000007945 */ /* 0x000fe20003800200 */
[----:B------:R-:W-:Y:S02]  /*6980*/  LOP3.LUT R26, R59, 0xffffe000, RZ, 0xc0, !PT ;  /* 0xffffe0003b1a7812 */ /* 0x000fe400078ec0ff */
[----:B------:R-:W-:Y:S02]  /*6990*/  LOP3.LUT R32, R53, 0xffffe000, RZ, 0xc0, !PT ;  /* 0xffffe00035207812 */ /* 0x000fe400078ec0ff */
[----:B------:R-:W-:Y:S02]  /*69a0*/  LOP3.LUT R33, R54, 0xffffe000, RZ, 0xc0, !PT ;  /* 0xffffe00036217812 */ /* 0x000fe400078ec0ff */
[----:B------:R-:W-:Y:S02]  /*69b0*/  IADD3 R81, PT, PT, R81, R88, RZ ;  /* 0x0000005851517210 */ /* 0x000fe40007ffe0ff */
[----:B------:R-:W-:Y:S01]  /*69c0*/  ISETP.NE.AND P0, PT, R76, RZ, PT ;  /* 0x000000ff4c00720c */ /* 0x000fe20003f05270 */
[----:B--2---:R-:W3:Y:S02]  /*69d0*/  LDTM.16dp128bit.x8 R4, tmem[UR4] ;  /* 0x00000004000479ee */ /* 0x004ee40008180000 */
[----:B------:R-:W-:Y:S02]  /*69e0*/  IMAD.IADD R82, R74, 0x1, R81 ;  /* 0x000000014a527824 */ /* 0x000fe400078e0251 */
[C---:B---3--:R-:W-:Y:S01]  /*69f0*/  FMUL R0, R24.reuse, R4 ;  /* 0x0000000418007220 */ /* 0x048fe20000400000 */
[C---:B------:R-:W-:Y:S01]  /*6a00*/  FMUL R2, R24.reuse, R5 ;  /* 0x0000000518027220 */ /* 0x040fe20000400000 */
[C---:B-1----:R-:W-:Y:S01]  /*6a10*/  FMUL R3, R24.reuse, R6 ;  /* 0x0000000618037220 */ /* 0x042fe20000400000 */
[----:B------:R-:W-:Y:S01]  /*6a20*/  FMUL R7, R24, R7 ;  /* 0x0000000718077220 */ /* 0x000fe20000400000 */
[C---:B------:R-:W-:Y:S01]  /*6a30*/  FFMA R28, R27.reuse, R20, R0 ;  /* 0x000000141b1c7223 */ /* 0x040fe20000000000 */
[----:B------:R-:W-:Y:S01]  /*6a40*/  LOP3.LUT R20, R58, 0xffffe000, RZ, 0xc0, !PT ;  /* 0xffffe0003a147812 */ /* 0x000fe200078ec0ff */
[C---:B------:R-:W-:Y:S01]  /*6a50*/  FFMA R29, R27.reuse, R21, R2 ;  /* 0x000000151b1d7223 */ /* 0x040fe20000000002 */
[----:B------:R-:W-:Y:S01]  /*6a60*/  LOP3.LUT R21, R52, 0xffffe000, RZ, 0xc0, !PT ;  /* 0xffffe00034157812 */ /* 0x000fe200078ec0ff */
[C---:B------:R-:W-:Y:S01]  /*6a70*/  FMUL R4, R24.reuse, R8 ;  /* 0x0000000818047220 */ /* 0x040fe20000400000 */
[----:B------:R-:W-:Y:S01]  /*6a80*/  F2FP.TF32.F32.PACK_B R28, R28 ;  /* 0x0000001cff1c723e */ /* 0x000fe200024050ff */
[----:B------:R-:W-:Y:S01]  /*6a90*/  FFMA R30, R27, R20, R3 ;  /* 0x000000141b1e7223 */ /* 0x000fe20000000003 */
[----:B------:R-:W-:Y:S01]  /*6aa0*/  LOP3.LUT R20, R55, 0xffffe000, RZ, 0xc0, !PT ;  /* 0xffffe00037147812 */ /* 0x000fe200078ec0ff */
[C---:B------:R-:W-:Y:S01]  /*6ab0*/  FMUL R5, R24.reuse, R9 ;  /* 0x0000000918057220 */ /* 0x040fe20000400000 */
[----:B------:R-:W-:Y:S01]  /*6ac0*/  F2FP.TF32.F32.PACK_B R29, R29 ;  /* 0x0000001dff1d723e */ /* 0x000fe200024050ff */
[C---:B------:R-:W-:Y:S01]  /*6ad0*/  FMUL R6, R24.reuse, R10 ;  /* 0x0000000a18067220 */ /* 0x040fe20000400000 */
[----:B------:R-:W-:Y:S01]  /*6ae0*/  F2FP.TF32.F32.PACK_B R30, R30 ;  /* 0x0000001eff1e723e */ /* 0x000fe200024050ff */
[----:B------:R-:W-:Y:S01]  /*6af0*/  FFMA R31, R27, R26, R7 ;  /* 0x0000001a1b1f7223 */ /* 0x000fe20000000007 */
[----:B------:R-:W-:Y:S01]  /*6b00*/  LOP3.LUT R26, R49, 0xffffe000, RZ, 0xc0, !PT ;  /* 0xffffe000311a7812 */ /* 0x000fe200078ec0ff */
[----:B------:R-:W-:Y:S01]  /*6b10*/  FMUL R11, R24, R11 ;  /* 0x0000000b180b7220 */ /* 0x000fe20000400000 */
[C---:B------:R-:W-:Y:S01]  /*6b20*/  FFMA R4, R27.reuse, R21, R4 ;  /* 0x000000151b047223 */ /* 0x040fe20000000004 */
[----:B------:R-:W-:Y:S01]  /*6b30*/  LOP3.LUT R21, R48, 0xffffe000, RZ, 0xc0, !PT ;  /* 0xffffe00030157812 */ /* 0x000fe200078ec0ff */
[C---:B------:R-:W-:Y:S01]  /*6b40*/  FFMA R5, R27.reuse, R32, R5 ;  /* 0x000000201b057223 */ /* 0x040fe20000000005 */
[----:B------:R-:W-:Y:S01]  /*6b50*/  F2FP.TF32.F32.PACK_B R31, R31 ;  /* 0x0000001fff1f723e */ /* 0x000fe200024050ff */
        /* <DEDUP_REMOVED lines=8> */
[----:B------:R1:W-:Y:S01]  /*6be0*/  STSM.16.M88.4 [R79+0x400], R28 ;  /* 0x0004001c4f007844 */ /* 0x0003e20000000200 */
[----:B------:R-:W-:Y:S01]  /*6bf0*/  F2FP.TF32.F32.PACK_B R6, R6 ;  /* 0x00000006ff06723e */ /* 0x000fe200024050ff */
[C---:B------:R-:W-:Y:S01]  /*6c00*/  FMUL R10, R24.reuse, R14 ;  /* 0x0000000e180a7220 */ /* 0x040fe20000400000 */
[----:B------:R-:W-:Y:S01]  /*6c10*/  F2FP.TF32.F32.PACK_B R7, R7 ;  /* 0x00000007ff07723e */ /* 0x000fe200024050ff */
[----:B------:R-:W-:Y:S01]  /*6c20*/  FMUL R15, R24, R15 ;  /* 0x0000000f180f7220 */ /* 0x000fe20000400000 */
[C---:B------:R-:W-:Y:S01]  /*6c30*/  FFMA R8, R27.reuse, R21, R8 ;  /* 0x000000151b087223 */ /* 0x040fe20000000008 */
[C---:B------:R-:W-:Y:S01]  /*6c40*/  FFMA R9, R27.reuse, R26, R9 ;  /* 0x0000001a1b097223 */ /* 0x040fe20000000009 */
[C---:B------:R-:W-:Y:S01]  /*6c50*/  FFMA R10, R27.reuse, R33, R10 ;  /* 0x000000211b0a7223 */ /* 0x040fe2000000000a */
[----:B------:R1:W-:Y:S01]  /*6c60*/  STSM.16.M88.4 [R78+0x400], R4 ;  /* 0x000400044e007844 */ /* 0x0003e20000000200 */
[----:B------:R-:W-:Y:S01]  /*6c70*/  LOP3.LUT R21, R44, 0xffffe000, RZ, 0xc0, !PT ;  /* 0xffffe0002c157812 */ /* 0x000fe200078ec0ff */
[----:B------:R-:W-:Y:S01]  /*6c80*/  FFMA R11, R27, R20, R15 ;  /* 0x000000141b0b7223 */ /* 0x000fe2000000000f */
[----:B------:R-:W-:Y:S01]  /*6c90*/  LOP3.LUT R20, R45, 0xffffe000, RZ, 0xc0, !PT ;  /* 0xffffe0002d147812 */ /* 0x000fe200078ec0ff */
[C---:B------:R-:W-:Y:S01]  /*6ca0*/  FMUL R12, R24.reuse, R16 ;  /* 0x00000010180c7220 */ /* 0x040fe20000400000 */
[----:B------:R-:W-:Y:S01]  /*6cb0*/  FMUL R13, R24, R17 ;  /* 0x00000011180d7220 */ /* 0x000fe20000400000 */
[----:B------:R-:W-:Y:S01]  /*6cc0*/  LOP3.LUT R33, R46, 0xffffe000, RZ, 0xc0, !PT ;  /* 0xffffe0002e217812 */ /* 0x000fe200078ec0ff */
[C---:B------:R-:W-:Y:S01]  /*6cd0*/  FMUL R14, R24.reuse, R18 ;  /* 0x00000012180e7220 */ /* 0x040fe20000400000 */
[----:B------:R-:W-:Y:S01]  /*6ce0*/  LOP3.LUT R26, R47, 0xffffe000, RZ, 0xc0, !PT ;  /* 0xffffe0002f1a7812 */ /* 0x000fe200078ec0ff */
[----:B------:R-:W-:Y:S01]  /*6cf0*/  FMUL R19, R24, R19 ;  /* 0x0000001318137220 */ /* 0x000fe20000400000 */
[C---:B------:R-:W-:Y:S01]  /*6d00*/  FFMA R12, R27.reuse, R21, R12 ;  /* 0x000000151b0c7223 */ /* 0x040fe2000000000c */
[C---:B------:R-:W-:Y:S01]  /*6d10*/  FFMA R13, R27.reuse, R20, R13 ;  /* 0x000000141b0d7223 */ /* 0x040fe2000000000d */
[C---:B------:R-:W-:Y:S01]  /*6d20*/  FFMA R14, R27.reuse, R33, R14 ;  /* 0x000000211b0e7223 */ /* 0x040fe2000000000e */
[----:B------:R-:W-:Y:S01]  /*6d30*/  FFMA R15, R27, R26, R19 ;  /* 0x0000001a1b0f7223 */ /* 0x000fe20000000013 */
[----:B------:R-:W-:Y:S02]  /*6d40*/  F2FP.TF32.F32.PACK_B R8, R8 ;  /* 0x00000008ff08723e */ /* 0x000fe400024050ff */
[----:B------:R-:W-:Y:S02]  /*6d50*/  F2FP.TF32.F32.PACK_B R9, R9 ;  /* 0x00000009ff09723e */ /* 0x000fe400024050ff */
[----:B------:R-:W-:Y:S02]  /*6d60*/  F2FP.TF32.F32.PACK_B R10, R10 ;  /* 0x0000000aff0a723e */ /* 0x000fe400024050ff */
[----:B------:R-:W-:Y:S02]  /*6d70*/  F2FP.TF32.F32.PACK_B R11, R11 ;  /* 0x0000000bff0b723e */ /* 0x000fe400024050ff */
[----:B------:R-:W-:Y:S02]  /*6d80*/  F2FP.TF32.F32.PACK_B R12, R12 ;  /* 0x0000000cff0c723e */ /* 0x000fe400024050ff */
[----:B------:R-:W-:Y:S01]  /*6d90*/  F2FP.TF32.F32.PACK_B R13, R13 ;  /* 0x0000000dff0d723e */ /* 0x000fe200024050ff */
[----:B------:R1:W-:Y:S01]  /*6da0*/  STSM.16.M88.4 [R81], R8 ;  /* 0x0000000851007844 */ /* 0x0003e20000000200 */
[----:B------:R-:W-:Y:S02]  /*6db0*/  F2FP.TF32.F32.PACK_B R14, R14 ;  /* 0x0000000eff0e723e */ /* 0x000fe400024050ff */
[----:B------:R-:W-:Y:S05]  /*6dc0*/  F2FP.TF32.F32.PACK_B R15, R15 ;  /* 0x0000000fff0f723e */ /* 0x000fea00024050ff */
[----:B------:R1:W-:Y:S01]  /*6dd0*/  STSM.16.M88.4 [R82], R12 ;  /* 0x0000000c52007844 */ /* 0x0003e20000000200 */
[----:B------:R-:W-:Y:S01]  /*6de0*/  @!PT LDS RZ, [RZ] ;  /* 0x00000000fffff984 */ /* 0x000fe20000000800 */
[----:B------:R-:W-:Y:S01]  /*6df0*/  @!PT LDS RZ, [RZ] ;  /* 0x00000000fffff984 */ /* 0x000fe20000000800 */
[----:B------:R-:W-:Y:S01]  /*6e00*/  @!PT LDS RZ, [RZ] ;  /* 0x00000000fffff984 */ /* 0x000fe20000000800 */
[----:B------:R-:W-:Y:S01]  /*6e10*/  @!PT LDS RZ, [RZ] ;  /* 0x00000000fffff984 */ /* 0x000fe20000000800 */
[----:B------:R2:W-:Y:S07]  /*6e20*/  MEMBAR.ALL.CTA ;  /* 0x0000000000007992 */ /* 0x0005ee0000008000 */
[----:B--2---:R-:W2:Y:S02]  /*6e30*/  FENCE.VIEW.ASYNC.S ;  /* 0x00000000000073c6 */ /* 0x004ea40000000000 */
[----:B--2---:R-:W-:Y:S06]  /*6e40*/  BAR.SYNC.DEFER_BLOCKING 0x1, 0x80 ;  /* 0x0042000000007b1d */ /* 0x004fec0000010000 */
[----:B------:R-:W-:Y:S05]  /*6e50*/  @P0 BRA `(.L_x_111) ;  /* 0x0000000000280947 */ /* 0x000fea0003800000 */
[----:B------:R-:W2:Y:S01]  /*6e60*/  LDCU.64 UR6, c[0x0][0x348] ;  /* 0x00006900ff0677ac */ /* 0x000ea20008000a00 */
[----:B------:R-:W-:Y:S01]  /*6e70*/  UIADD3 UR4, UPT, UPT, UR44, 0x400, URZ ;  /* 0x000004002c047890 */ /* 0x000fe2000fffe0ff */
[----:B------:R-:W-:Y:S05]  /*6e80*/  UMOV UR51, UR36 ;  /* 0x0000002400337c82 */ /* 0x000fea0008000000 */
[----:B------:R-:W-:Y:S04]  /*6e90*/  MOV R68, UR4 ;  /* 0x0000000400447c02 */ /* 0x000fe80008000f00 */
[----:B------:R-:W-:Y:S01]  /*6ea0*/  R2UR UR48, R68 ;  /* 0x00000000443072ca */ /* 0x000fe200000e0000 */
[----:B--2---:R-:W-:Y:S04]  /*6eb0*/  UIADD3 UR4, UP0, UPT, UR6, 0x680, URZ ;  /* 0x0000068006047890 */ /* 0x004fe8000ff1e0ff */
[----:B------:R-:W-:Y:S09]  /*6ec0*/  UIADD3.X UR5, UPT, UPT, URZ, UR7, URZ, UP0, !UPT ;  /* 0x00000007ff057290 */ /* 0x000ff200087fe4ff */
[----:B------:R2:W-:Y:S01]  /*6ed0*/  UTMASTG.3D [UR48], [UR4] ;  /* 0x00000030040073b5 */ /* 0x0005e20008010000 */
[----:B------:R0:W-:Y:S01]  /*6ee0*/  UTMACMDFLUSH ;  /* 0x00000000000079b7 */ /* 0x0001e20000000000 */
[----:B--2---:R-:W-:Y:S04]  /*6ef0*/  DEPBAR.LE SB0, 0x1 ;  /* 0x000080400000791a */ /* 0x004fe80000000000 */
.L_x_111:
[----:B------:R-:W-:Y:S05]  /*6f00*/  BSYNC.RECONVERGENT B0 ;  /* 0x0000000000007941 */ /* 0x000fea0003800200 */
.L_x_110:
[----:B------:R-:W-:Y:S01]  /*6f10*/  BAR.SYNC.DEFER_BLOCKING 0x1, 0x80 ;  /* 0x0042000000007b1d */ /* 0x000fe20000010000 */
[----:B------:R-:W-:Y:S01]  /*6f20*/  ISETP.NE.AND P1, PT, R77, RZ, PT ;  /* 0x000000ff4d00720c */ /* 0x000fe20003f25270 */
[----:B------:R-:W-:Y:S01]  /*6f30*/  UISETP.NE.AND UP0, UPT, UR47, URZ, UPT ;  /* 0x000000ff2f00728c */ /* 0x000fe2000bf05270 */
[----:B------:R-:W-:Y:S11]  /*6f40*/  LEA R3, R83, UR44, 0x3 ;  /* 0x0000002c53037c11 */ /* 0x000ff6000f8e18ff */
[----:B-1----:R-:W-:Y:S01]  /*6f50*/  @P1 SHF.L.U32 R4, R73, 0x1f, RZ ;  /* 0x0000001f49041819 */ /* 0x002fe200000006ff */
[----:B------:R-:W-:Y:S06]  /*6f60*/  BRA.U !UP0, `(.L_x_112) ;  /* 0x0000000108247547 */ /* 0x000fec000b800000 */
[----:B------:R-:W1:Y:S01]  /*6f70*/  S2R R0, SR_CgaCtaId ;  /* 0x0000000000007919 */ /* 0x000e620000008800 */
[----:B------:R-:W-:Y:S01]  /*6f80*/  IMAD.U32 R2, RZ, RZ, UR46 ;  /* 0x0000002eff027e24 */ /* 0x000fe2000f8e00ff */
[----:B------:R-:W-:Y:S04]  /*6f90*/  UIADD3 UR4, UPT, UPT, UR46, 0x1, URZ ;  /* 0x000000012e047890 */ /* 0x000fe8000fffe0ff */
[----:B------:R-:W-:Y:S01]  /*6fa0*/  @P1 LEA R2, R2, UR44, 0x3 ;  /* 0x0000002c02021c11 */ /* 0x000fe2000f8e18ff */
[----:B------:R-:W-:Y:S04]  /*6fb0*/  UISETP.NE.AND UP0, UPT, UR4, 0x4, UPT ;  /* 0x000000040400788c */ /* 0x000fe8000bf05270 */
[----:B------:R-:W-:Y:S01]  /*6fc0*/  @P1 VIADD R5, R2, 0xa0 ;  /* 0x000000a002051836 */ /* 0x000fe20000000000 */
[----:B------:R-:W-:Y:S04]  /*6fd0*/  USEL UR46, UR4, URZ, UP0 ;  /* 0x000000ff042e7287 */ /* 0x000fe80008000000 */
[----:B-1----:R-:W-:Y:S04]  /*6fe0*/  @P1 PRMT R0, R0, 0x654, R5 ;  /* 0x0000065400001816 */ /* 0x002fe80000000005 */
[----:B------:R1:W-:Y:S04]  /*6ff0*/  @P1 SYNCS.ARRIVE.TRANS64.RED.A1T0 RZ, [R0+URZ], RZ ;  /* 0x000000ff00ff19a7 */ /* 0x0003e800081004ff */
.L_x_112:
[----:B------:R-:W2:Y:S01]  /*7000*/  @P1 SYNCS.PHASECHK.TRANS64.TRYWAIT P0, [R3+URZ+0x80], R4 ;  /* 0x00008004030015a7 */ /* 0x000ea200080011ff */
[----:B------:R-:W-:Y:S01]  /*7010*/  BSSY B1, `(.L_x_113) ;  /* 0x0000017000017945 */ /* 0x000fe20003800000 */
[----:B--2---:R-:W-:Y:S03]  /*7020*/  @P1 SEL R85, RZ, 0x1, !P0 ;  /* 0x00000001ff551807 */ /* 0x004fe60004000000 */
[----:B------:R-:W-:Y:S05]  /*7030*/  @!P1 BRA `(.L_x_114) ;  /* 0x0000000000509947 */ /* 0x000fea0003800000 */
[----:B------:R-:W-:Y:S01]  /*7040*/  ISETP.NE.AND P1, PT, R86, RZ, PT ;  /* 0x000000ff5600720c */ /* 0x000fe20003f25270 */
[----:B------:R-:W-:Y:S01]  /*7050*/  BSSY B0, `(.L_x_115) ;  /* 0x000000a000007945 */ /* 0x000fe20003800000 */
[----:B------:R-:W-:Y:S11]  /*7060*/  ISETP.NE.AND P0, PT, R85, RZ, PT ;  /* 0x000000ff5500720c */ /* 0x000ff60003f05270 */
[----:B------:R-:W-:Y:S04]  /*7070*/  @P1 IMAD R4, R83, 0x2000, R84 ;  /* 0x0000200053041824 */ /* 0x000fe800078e0254 */
[----:B------:R-:W-:Y:S04]  /*7080*/  @P1 VIADD R7, R4, UR44 ;  /* 0x0000002c04071c36 */ /* 0x000fe80008000000 */
[----:B------:R-:W-:Y:S01]  /*7090*/  @P1 IMAD.IADD R2, R74, 0x1, R7 ;  /* 0x000000014a021824 */ /* 0x000fe200078e0207 */
[----:B------:R-:W-:Y:S01]  /*70a0*/  @P1 IADD3 R5, PT, PT, R88, R7, RZ ;  /* 0x0000000758051210 */ /* 0x000fe20007ffe0ff */
[----:B------:R-:W-:Y:S06]  /*70b0*/  @P0 BRA `(.L_x_116) ;  /* 0x00000000000c0947 */ /* 0x000fec0003800000 */
[----:B-1----:R-:W-:Y:S04]  /*70c0*/  SHF.L.U32 R0, R73, 0x1f, RZ ;  /* 0x0000001f49007819 */ /* 0x002fe800000006ff */
[----:B------:R-:W1:Y:S02]  /*70d0*/  SYNCS.PHASECHK.TRANS64.TRYWAIT P0, [R3+URZ+0x80], R0 ;  /* 0x00008000030075a7 */ /* 0x000e6400080011ff */
[----:B-1----:R-:W-:Y:S05]  /*70e0*/  @!P0 BRA `(.L_x_117) ;  /* 0x0000002800ac8947 */ /* 0x002fea0003800000 */
.L_x_116:
[----:B------:R-:W-:Y:S05]  /*70f0*/  BSYNC B0 ;  /* 0x0000000000007941 */ /* 0x000fea0003800000 */
.L_x_115:
[----:B------:R-:W-:Y:S02]  /*7100*/  ISETP.NE.AND P0, PT, R86, RZ, PT ;  /* 0x000000ff5600720c */ /* 0x000fe40003f05270 */
[----:B------:R-:W-:Y:S11]  /*7110*/  IADD3 R83, PT, PT, R83, 0x1, RZ ;  /* 0x0000000153537810 */ /* 0x000ff60007ffe0ff */
[----:B-1----:R-:W-:Y:S01]  /*7120*/  @P0 IMAD.IADD R0, R74, 0x1, R5 ;  /* 0x000000014a000824 */ /* 0x002fe200078e0205 */
[----:B------:R-:W-:Y:S05]  /*7130*/  @P0 WARPSYNC.ALL ;  /* 0x0000000000000948 */ /* 0x000fea0003800000 */
[----:B------:R2:W3:Y:S04]  /*7140*/  @P0 LDSM.16.M88.4 R56, [R4+UR44+0x400] ;  /* 0x0004002c0438083b */ /* 0x0004e80008000200 */
[----:B------:R2:W4:Y:S04]  /*7150*/  @P0 LDSM.16.M88.4 R52, [R2+0x400] ;  /* 0x000400000234083b */ /* 0x0005280000000200 */
[----:B------:R2:W1:Y:S04]  /*7160*/  @P0 LDSM.16.M88.4 R48, [R5+0x400] ;  /* 0x000400000530083b */ /* 0x0004680000000200 */
[----:B------:R2:W1:Y:S02]  /*7170*/  @P0 LDSM.16.M88.4 R44, [R0+0x400] ;  /* 0x00040000002c083b */ /* 0x0004640000000200 */
.L_x_114:
[----:B------:R-:W-:Y:S05]  /*7180*/  BSYNC B1 ;  /* 0x0000000000017941 */ /* 0x000fea0003800000 */
.L_x_113:
[----:B------:R-:W-:Y:S05]  /*7190*/  VIADD R3, R25, 0x20 ;  /* 0x0000002019037836 */ /* 0x000fea0000000000 */
[----:B------:R-:W-:Y:S04]  /*71a0*/  SHF.R.U32.HI R3, RZ, 0x15, R3 ;  /* 0x00000015ff037819 */ /* 0x000fe80000011603 */
[----:B------:R-:W-:Y:S11]  /*71b0*/  LOP3.LUT P0, RZ, R3, 0x3, R64, 0x48, !PT ;  /* 0x0000000303ff7812 */ /* 0x000ff60007804840 */
[----:B------:R-:W-:Y:S02]  /*71c0*/  @!UPT UIADD3 URZ, UPT, UPT, URZ, URZ, URZ ;  /* 0x000000fffffff290 */ /* 0x000fe4000fffe0ff */
[----:B------:R-:W-:Y:S05]  /*71d0*/  @!P0 BRA `(.L_x_118) ;  /* 0x0000000000408947 */ /* 0x000fea0003800000 */
[----:B------:R-:W5:Y:S01]  /*71e0*/  LDCU.64 UR8, c[0x4][0x70] ;  /* 0x01000e00ff0877ac */ /* 0x000f620008000a00 */
[----:B------:R-:W-:Y:S01]  /*71f0*/  MOV R3, 0x0 ;  /* 0x0000000000037802 */ /* 0x000fe20000000f00 */
[----:B------:R-:W-:Y:S02]  /*7200*/  HFMA2 R12, -RZ, RZ, 0, 5.9604644775390625e-08 ;  /* 0x00000001ff0c7431 */ /* 0x000fe400000001ff */
[----:B------:R-:W-:Y:S02]  /*7210*/  IMAD.MOV.U32 R8, RZ, RZ, 0x192 ;  /* 0x00000192ff087424 */ /* 0x000fe400078e00ff */
[----:B------:R-:W-:Y:S01]  /*7220*/  IMAD.MOV.U32 R13, RZ, RZ, RZ ;  /* 0x000000ffff0d7224 */ /* 0x000fe200078e00ff */
[----:B------:R-:W3:Y:S01]  /*7230*/  LDCU.64 UR6, c[0x4][0x78] ;  /* 0x01000f00ff0677ac */ /* 0x000ee20008000a00 */
[----:B--2---:R-:W2:Y:S01]  /*7240*/  LDC.64 R2, c[0x4][R3] ;  /* 0x0100000003027b82 */ /* 0x004ea20000000a00 */
[----:B------:R-:W4:Y:S01]  /*7250*/  LDCU.64 UR4, c[0x4][0x10] ;  /* 0x01000200ff0477ac */ /* 0x000f220008000a00 */
[----:B-----5:R-:W-:Y:S01]  /*7260*/  MOV R5, UR9 ;  /* 0x0000000900057c02 */ /* 0x020fe20008000f00 */
[----:B------:R-:W-:Y:S01]  /*7270*/  IMAD.U32 R4, RZ, RZ, UR8 ;  /* 0x00000008ff047e24 */ /* 0x000fe2000f8e00ff */
[----:B---3--:R-:W-:Y:S01]  /*7280*/  MOV R7, UR7 ;  /* 0x0000000700077c02 */ /* 0x008fe20008000f00 */
[----:B------:R-:W-:Y:S01]  /*7290*/  IMAD.U32 R6, RZ, RZ, UR6 ;  /* 0x00000006ff067e24 */ /* 0x000fe2000f8e00ff */
[----:B----4-:R-:W-:Y:S01]  /*72a0*/  MOV R11, UR5 ;  /* 0x00000005000b7c02 */ /* 0x010fe20008000f00 */
[----:B------:R-:W-:Y:S02]  /*72b0*/  IMAD.U32 R10, RZ, RZ, UR4 ;  /* 0x00000004ff0a7e24 */ /* 0x000fe4000f8e00ff */
[----:B------:R-:W-:Y:S07]  /*72c0*/  LEPC R20, `(.L_x_118) ;  /* 0x000000001014794e */ /* 0x000fee0000000000 */
[----:B-12---:R-:W-:Y:S05]  /*72d0*/  CALL.ABS.NOINC R2 ;  /* 0x0000000002007343 */ /* 0x006fea0003c00000 */
.L_x_118:
[----:B---3--:R-:W-:Y:S01]  /*72e0*/  LOP3.LUT R20, R56, 0xffffe000, RZ, 0xc0, !PT ;  /* 0xffffe00038147812 */ /* 0x008fe200078ec0ff */
[----:B------:R-:W-:Y:S05]  /*72f0*/  WARPSYNC.ALL ;  /* 0x0000000000007948 */ /* 0x000fea0003800000 */
[----:B------:R-:W-:Y:S01]  /*7300*/  R2UR UR4, R25 ;  /* 0x00000000190472ca */ /* 0x000fe200000e0000 */
[----:B------:R-:W3:Y:S01]  /*7310*/  S2R R87, SR_CgaCtaId ;  /* 0x0000000000577919 */ /* 0x000ee20000008800 */
[----:B------:R-:W-:Y:S01]  /*7320*/  LOP3.LUT R21, R57, 0xffffe000, RZ, 0xc0, !PT ;  /* 0xffffe00039157812 */ /* 0x000fe200078ec0ff */
[----:B------:R-:W-:Y:S01]  /*7330*/  IMAD.U32 R40, RZ, RZ, UR46 ;  /* 0x0000002eff287e24 */ /* 0x000fe2000f8e00ff */
[----:B------:R-:W-:Y:S01]  /*7340*/  LOP3.LUT R41, R58, 0xffffe000, RZ, 0xc0, !PT ;  /* 0xffffe0003a297812 */ /* 0x000fe200078ec0ff */
[----:B------:R-:W-:Y:S01]  /*7350*/  BSSY.RECONVERGENT B0, `(.L_x_119) ;  /* 0x000005c000007945 */ /* 0x000fe20003800200 */
[----:B-1----:R-:W-:Y:S02]  /*7360*/  LOP3.LUT R26, R48, 0xffffe000, RZ, 0xc0, !PT ;  /* 0xffffe000301a7812 */ /* 0x002fe400078ec0ff */
[----:B------:R-:W-:Y:S02]  /*7370*/  ISETP.NE.AND P6, PT, R77, RZ, PT ;  /* 0x000000ff4d00720c */ /* 0x000fe40003fc5270 */
[----:B------:R-:W-:Y:S02]  /*7380*/  ISETP.NE.AND P0, PT, R76, RZ, PT ;  /* 0x000000ff4c00720c */ /* 0x000fe40003f05270 */
[----:B------:R-:W-:Y:S01]  /*7390*/  LEA R89, R83, UR44, 0x3 ;  /* 0x0000002c53597c11 */ /* 0x000fe2000f8e18ff */
[----:B--2---:R-:W1:Y:S08]  /*73a0*/  LDTM.16dp128bit.x8 R4, tmem[UR4+0x20] ;  /* 0x00002004000479ee */ /* 0x004e700008180000 */
[----:B------:R-:W-:Y:S02]  /*73b0*/  @P6 LEA R40, R40, UR44, 0x3 ;  /* 0x0000002c28286c11 */ /* 0x000fe4000f8e18ff */
[----:B------:R-:W-:Y:S03]  /*73c0*/  @P6 SHF.L.U32 R90, R73, 0x1f, RZ ;  /* 0x0000001f495a6819 */ /* 0x000fe600000006ff */
[----:B------:R-:W-:Y:S05]  /*73d0*/  @P6 VIADD R40, R40, 0xa0 ;  /* 0x000000a028286836 */ /* 0x000fea0000000000 */
[----:B---3--:R-:W-:Y:S01]  /*73e0*/  @P6 PRMT R40, R87, 0x654, R40 ;  /* 0x0000065457286816 */ /* 0x008fe20000000028 */
[C---:B-1----:R-:W-:Y:S01]  /*73f0*/  FMUL R0, R24.reuse, R4 ;  /* 0x0000000418007220 */ /* 0x042fe20000400000 */
[C---:B------:R-:W-:Y:S01]  /*7400*/  FMUL R2, R24.reuse, R5 ;  /* 0x0000000518027220 */ /* 0x040fe20000400000 */
[C---:B------:R-:W-:Y:S01]  /*7410*/  FMUL R3, R24.reuse, R10 ;  /* 0x0000000a18037220 */ /* 0x040fe20000400000 */
[----:B------:R-:W-:Y:S01]  /*7420*/  FMUL R4, R24, R11 ;  /* 0x0000000b18047220 */ /* 0x000fe20000400000 */
[C---:B------:R-:W-:Y:S01]  /*7430*/  FFMA R28, R27.reuse, R20, R0 ;  /* 0x000000141b1c7223 */ /* 0x040fe20000000000 */
[----:B----4-:R-:W-:Y:S01]  /*7440*/  LOP3.LUT R20, R52, 0xffffe000, RZ, 0xc0, !PT ;  /* 0xffffe00034147812 */ /* 0x010fe200078ec0ff */
        /* <DEDUP_REMOVED lines=8> */
[----:B------:R-:W-:Y:S01]  /*74d0*/  FFMA R31, R27, R21, R2 ;  /* 0x000000151b1f7223 */ /* 0x000fe20000000002 */
[----:B------:R-:W-:Y:S01]  /*74e0*/  LOP3.LUT R21, R53, 0xffffe000, RZ, 0xc0, !PT ;  /* 0xffffe00035157812 */ /* 0x000fe200078ec0ff */
[C---:B------:R-:W-:Y:S01]  /*74f0*/  FMUL R0, R24.reuse, R8 ;  /* 0x0000000818007220 */ /* 0x040fe20000400000 */
[----:B------:R-:W-:Y:S01]  /*7500*/  F2FP.TF32.F32.PACK_B R30, R30 ;  /* 0x0000001eff1e723e */ /* 0x000fe200024050ff */
[----:B------:R-:W-:Y:S01]  /*7510*/  FMUL R2, R24, R9 ;  /* 0x0000000918027220 */ /* 0x000fe20000400000 */
[----:B------:R-:W-:Y:S01]  /*7520*/  F2FP.TF32.F32.PACK_B R31, R31 ;  /* 0x0000001fff1f723e */ /* 0x000fe200024050ff */
[C---:B------:R-:W-:Y:S01]  /*7530*/  FFMA R32, R27.reuse, R20, R0 ;  /* 0x000000141b207223 */ /* 0x040fe20000000000 */
[----:B------:R-:W-:Y:S01]  /*7540*/  LOP3.LUT R20, R54, 0xffffe000, RZ, 0xc0, !PT ;  /* 0xffffe00036147812 */ /* 0x000fe200078ec0ff */
[----:B------:R-:W-:Y:S01]  /*7550*/  FFMA R33, R27, R21, R2 ;  /* 0x000000151b217223 */ /* 0x000fe20000000002 */
[----:B------:R-:W-:Y:S01]  /*7560*/  LOP3.LUT R21, R49, 0xffffe000, RZ, 0xc0, !PT ;  /* 0xffffe00031157812 */ /* 0x000fe200078ec0ff */
[----:B------:R1:W-:Y:S01]  /*7570*/  STSM.16.M88.4 [R79+0x2400], R28 ;  /* 0x0024001c4f007844 */ /* 0x0003e20000000200 */
[----:B------:R-:W-:Y:S01]  /*7580*/  F2FP.TF32.F32.PACK_B R32, R32 ;  /* 0x00000020ff20723e */ /* 0x000fe200024050ff */
[C---:B------:R-:W-:Y:S01]  /*7590*/  FFMA R34, R27.reuse, R20, R3 ;  /* 0x000000141b227223 */ /* 0x040fe20000000003 */
[----:B------:R-:W-:Y:S01]  /*75a0*/  LOP3.LUT R20, R50, 0xffffe000, RZ, 0xc0, !PT ;  /* 0xffffe00032147812 */ /* 0x000fe200078ec0ff */
[C---:B------:R-:W-:Y:S01]  /*75b0*/  FMUL R5, R24.reuse, R12 ;  /* 0x0000000c18057220 */ /* 0x040fe20000400000 */
[----:B------:R-:W-:Y:S01]  /*75c0*/  F2FP.TF32.F32.PACK_B R33, R33 ;  /* 0x00000021ff21723e */ /* 0x000fe200024050ff */
[C---:B------:R-:W-:Y:S01]  /*75d0*/  FMUL R6, R24.reuse, R13 ;  /* 0x0000000d18067220 */ /* 0x040fe20000400000 */
[----:B------:R-:W-:Y:S01]  /*75e0*/  F2FP.TF32.F32.PACK_B R34, R34 ;  /* 0x00000022ff22723e */ /* 0x000fe200024050ff */
[----:B------:R-:W-:Y:S01]  /*75f0*/  FMUL R7, R24, R14 ;  /* 0x0000000e18077220 */ /* 0x000fe20000400000 */
[----:B------:R-:W-:Y:S01]  /*7600*/  FFMA R35, R27, R41, R4 ;  /* 0x000000291b237223 */ /* 0x000fe20000000004 */
[----:B------:R-:W-:Y:S01]  /*7610*/  LOP3.LUT R41, R51, 0xffffe000, RZ, 0xc0, !PT ;  /* 0xffffe00033297812 */ /* 0x000fe200078ec0ff */
[C---:B------:R-:W-:Y:S01]  /*7620*/  FFMA R36, R27.reuse, R26, R5 ;  /* 0x0000001a1b247223 */ /* 0x040fe20000000005 */
[----:B------:R-:W-:Y:S01]  /*7630*/  LOP3.LUT R26, R46, 0xffffe000, RZ, 0xc0, !PT ;  /* 0xffffe0002e1a7812 */ /* 0x000fe200078ec0ff */
[C---:B------:R-:W-:Y:S01]  /*7640*/  FFMA R37, R27.reuse, R21, R6 ;  /* 0x000000151b257223 */ /* 0x040fe20000000006 */
[----:B------:R-:W-:Y:S01]  /*7650*/  FMUL R8, R24, R15 ;  /* 0x0000000f18087220 */ /* 0x000fe20000400000 */
[----:B------:R-:W-:Y:S01]  /*7660*/  FFMA R38, R27, R20, R7 ;  /* 0x000000141b267223 */ /* 0x000fe20000000007 */
[----:B------:R-:W-:Y:S01]  /*7670*/  LOP3.LUT R20, R44, 0xffffe000, RZ, 0xc0, !PT ;  /* 0xffffe0002c147812 */ /* 0x000fe200078ec0ff */
[C---:B------:R-:W-:Y:S01]  /*7680*/  FMUL R9, R24.reuse, R16 ;  /* 0x0000001018097220 */ /* 0x040fe20000400000 */
[----:B------:R-:W-:Y:S01]  /*7690*/  LOP3.LUT R21, R45, 0xffffe000, RZ, 0xc0, !PT ;  /* 0xffffe0002d157812 */ /* 0x000fe200078ec0ff */
[----:B------:R-:W-:Y:S01]  /*76a0*/  FFMA R39, R27, R41, R8 ;  /* 0x000000291b277223 */ /* 0x000fe20000000008 */
[C---:B------:R-:W-:Y:S01]  /*76b0*/  FMUL R10, R24.reuse, R17 ;  /* 0x00000011180a7220 */ /* 0x040fe20000400000 */
[C---:B------:R-:W-:Y:S01]  /*76c0*/  FMUL R11, R24.reuse, R18 ;  /* 0x00000012180b7220 */ /* 0x040fe20000400000 */
[----:B------:R-:W-:Y:S01]  /*76d0*/  LOP3.LUT R41, R47, 0xffffe000, RZ, 0xc0, !PT ;  /* 0xffffe0002f297812 */ /* 0x000fe200078ec0ff */
[----:B------:R-:W-:Y:S01]  /*76e0*/  FMUL R12, R24, R19 ;  /* 0x00000013180c7220 */ /* 0x000fe20000400000 */
[----:B------:R-:W-:Y:S02]  /*76f0*/  F2FP.TF32.F32.PACK_B R35, R35 ;  /* 0x00000023ff23723e */ /* 0x000fe400024050ff */
[----:B------:R-:W-:Y:S02]  /*7700*/  F2FP.TF32.F32.PACK_B R36, R36 ;  /* 0x00000024ff24723e */ /* 0x000fe400024050ff */
[----:B------:R-:W-:Y:S01]  /*7710*/  F2FP.TF32.F32.PACK_B R37, R37 ;  /* 0x00000025ff25723e */ /* 0x000fe200024050ff */
[----:B------:R2:W-:Y:S01]  /*7720*/  STSM.16.M88.4 [R78+0x2400], R32 ;  /* 0x002400204e007844 */ /* 0x0005e20000000200 */
[----:B------:R-:W-:Y:S01]  /*7730*/  F2FP.TF32.F32.PACK_B R38, R38 ;  /* 0x00000026ff26723e */ /* 0x000fe200024050ff */
[C---:B-1----:R-:W-:Y:S01]  /*7740*/  FFMA R28, R27.reuse, R20, R9 ;  /* 0x000000141b1c7223 */ /* 0x042fe20000000009 */
[C---:B------:R-:W-:Y:S01]  /*7750*/  FFMA R29, R27.reuse, R21, R10 ;  /* 0x000000151b1d7223 */ /* 0x040fe2000000000a */
[C---:B------:R-:W-:Y:S01]  /*7760*/  FFMA R30, R27.reuse, R26, R11 ;  /* 0x0000001a1b1e7223 */ /* 0x040fe2000000000b */
[----:B------:R-:W-:Y:S01]  /*7770*/  FFMA R31, R27, R41, R12 ;  /* 0x000000291b1f7223 */ /* 0x000fe2000000000c */
[----:B------:R-:W-:Y:S02]  /*7780*/  F2FP.TF32.F32.PACK_B R39, R39 ;  /* 0x00000027ff27723e */ /* 0x000fe400024050ff */
[----:B------:R-:W-:Y:S02]  /*7790*/  F2FP.TF32.F32.PACK_B R28, R28 ;  /* 0x0000001cff1c723e */ /* 0x000fe400024050ff */
[----:B------:R-:W-:Y:S01]  /*77a0*/  F2FP.TF32.F32.PACK_B R29, R29 ;  /* 0x0000001dff1d723e */ /* 0x000fe200024050ff */
[----:B------:R2:W-:Y:S01]  /*77b0*/  STSM.16.M88.4 [R81+0x2000], R36 ;  /* 0x0020002451007844 */ /* 0x0005e20000000200 */
[----:B------:R-:W-:Y:S02]  /*77c0*/  F2FP.TF32.F32.PACK_B R30, R30 ;  /* 0x0000001eff1e723e */ /* 0x000fe400024050ff */
[----:B------:R-:W-:Y:S05]  /*77d0*/  F2FP.TF32.F32.PACK_B R31, R31 ;  /* 0x0000001fff1f723e */ /* 0x000fea00024050ff */
[----:B------:R2:W-:Y:S01]  /*77e0*/  STSM.16.M88.4 [R82+0x2000], R28 ;  /* 0x0020001c52007844 */ /* 0x0005e20000000200 */
[----:B------:R-:W-:Y:S01]  /*77f0*/  @!PT LDS RZ, [RZ] ;  /* 0x00000000fffff984 */ /* 0x000fe20000000800 */
[----:B------:R-:W-:Y:S01]  /*7800*/  @!PT LDS RZ, [RZ] ;  /* 0x00000000fffff984 */ /* 0x000fe20000000800 */
[----:B------:R-:W-:Y:S01]  /*7810*/  @!PT LDS RZ, [RZ] ;  /* 0x00000000fffff984 */ /* 0x000fe20000000800 */
[----:B------:R-:W-:Y:S01]  /*7820*/  @!PT LDS RZ, [RZ] ;  /* 0x00000000fffff984 */ /* 0x000fe20000000800 */
[----:B------:R1:W-:Y:S07]  /*7830*/  MEMBAR.ALL.CTA ;  /* 0x0000000000007992 */ /* 0x0003ee0000008000 */
[----:B-1----:R-:W1:Y:S02]  /*7840*/  FENCE.VIEW.ASYNC.S ;  /* 0x00000000000073c6 */ /* 0x002e640000000000 */
[----:B-1----:R-:W-:Y:S06]  /*7850*/  BAR.SYNC.DEFER_BLOCKING 0x1, 0x80 ;  /* 0x0042000000007b1d */ /* 0x002fec0000010000 */
[----:B------:R-:W-:Y:S05]  /*7860*/  @P0 BRA `(.L_x_120) ;  /* 0x0000000000280947 */ /* 0x000fea0003800000 */
[----:B------:R-:W1:Y:S01]  /*7870*/  LDCU.64 UR6, c[0x0][0x348] ;  /* 0x00006900ff0677ac */ /* 0x000e620008000a00 */
[----:B------:R-:W-:Y:S02]  /*7880*/  UIADD3 UR9, UPT, UPT, UR49, 0x20, URZ ;  /* 0x0000002031097890 */ /* 0x000fe4000fffe0ff */
[----:B------:R-:W-:Y:S01]  /*7890*/  UIADD3 UR8, UPT, UPT, UR44, 0x2400, URZ ;  /* 0x000024002c087890 */ /* 0x000fe2000fffe0ff */
[----:B------:R-:W-:Y:S01]  /*78a0*/  UMOV UR10, UR50 ;  /* 0x00000032000a7c82 */ /* 0x000fe20008000000 */
[----:B------:R-:W-:Y:S01]  /*78b0*/  UMOV UR11, UR36 ;  /* 0x00000024000b7c82 */ /* 0x000fe20008000000 */
[----:B-1----:R-:W-:Y:S04]  /*78c0*/  UIADD3 UR4, UP0, UPT, UR6, 0x680, URZ ;  /* 0x0000068006047890 */ /* 0x002fe8000ff1e0ff */
[----:B------:R-:W-:Y:S09]  /*78d0*/  UIADD3.X UR5, UPT, UPT, URZ, UR7, URZ, UP0, !UPT ;  /* 0x00000007ff057290 */ /* 0x000ff200087fe4ff */
[----:B------:R1:W-:Y:S01]  /*78e0*/  UTMASTG.3D [UR8], [UR4] ;  /* 0x00000008040073b5 */ /* 0x0003e20008010000 */
[----:B------:R0:W-:Y:S01]  /*78f0*/  UTMACMDFLUSH ;  /* 0x00000000000079b7 */ /* 0x0001e20000000000 */
[----:B-1----:R-:W-:Y:S04]  /*7900*/  DEPBAR.LE SB0, 0x1 ;  /* 0x000080400000791a */ /* 0x002fe80000000000 */
.L_x_120:
[----:B------:R-:W-:Y:S05]  /*7910*/  BSYNC.RECONVERGENT B0 ;  /* 0x0000000000007941 */ /* 0x000fea0003800200 */
.L_x_119:
[----:B------:R-:W-:Y:S01]  /*7920*/  BAR.SYNC.DEFER_BLOCKING 0x1, 0x80 ;  /* 0x0042000000007b1d */ /* 0x000fe20000010000 */
[----:B------:R-:W-:Y:S04]  /*7930*/  UIADD3 UR4, UPT, UPT, UR46, 0x1, URZ ;  /* 0x000000012e047890 */ /* 0x000fe8000fffe0ff */
[----:B------:R-:W-:Y:S04]  /*7940*/  UISETP.NE.AND UP0, UPT, UR4, 0x4, UPT ;  /* 0x000000040400788c */ /* 0x000fe8000bf05270 */
[----:B------:R-:W-:Y:S01]  /*7950*/  USEL UR45, UR4, URZ, UP0 ;  /* 0x000000ff042d7287 */ /* 0x000fe20008000000 */
[----:B------:R1:W-:Y:S01]  /*7960*/  @P6 SYNCS.ARRIVE.TRANS64.RED.A1T0 RZ, [R40+URZ], RZ ;  /* 0x000000ff28ff69a7 */ /* 0x0003e200081004ff */
[----:B------:R-:W-:Y:S01]  /*7970*/  BSSY B1, `(.L_x_121) ;  /* 0x0000018000017945 */ /* 0x000fe20003800000 */
[----:B------:R-:W3:Y:S02]  /*7980*/  @P6 SYNCS.PHASECHK.TRANS64.TRYWAIT P0, [R89+URZ+0x80], R90 ;  /* 0x0000805a590065a7 */ /* 0x000ee400080011ff */
[----:B---3--:R-:W-:Y:S01]  /*7990*/  @P6 SEL R85, RZ, 0x1, !P0 ;  /* 0x00000001ff556807 */ /* 0x008fe20004000000 */
[----:B-1----:R-:W-:Y:S06]  /*79a0*/  @!P6 BRA `(.L_x_122) ;  /* 0x000000000050e947 */ /* 0x002fec0003800000 */
        /* <DEDUP_REMOVED lines=8> */
[----:B------:R-:W-:Y:S04]  /*7a30*/  SHF.L.U32 R4, R73, 0x1f, RZ ;  /* 0x0000001f49047819 */ /* 0x000fe800000006ff */
[----:B------:R-:W1:Y:S02]  /*7a40*/  SYNCS.PHASECHK.TRANS64.TRYWAIT P0, [R89+URZ+0x80], R4 ;  /* 0x00008004590075a7 */ /* 0x000e6400080011ff */
[----:B-1----:R-:W-:Y:S05]  /*7a50*/  @!P0 BRA `(.L_x_125) ;  /* 0x0000002000648947 */ /* 0x002fea0003800000 */
.L_x_124:
[----:B------:R-:W-:Y:S05]  /*7a60*/  BSYNC B0 ;  /* 0x0000000000007941 */ /* 0x000fea0003800000 */
.L_x_123:
        /* <DEDUP_REMOVED lines=8> */
.L_x_122:
[----:B------:R-:W-:Y:S05]  /*7af0*/  BSYNC B1 ;  /* 0x0000000000017941 */ /* 0x000fea0003800000 */
.L_x_121:
[----:B-1----:R-:W-:Y:S05]  /*7b00*/  VIADD R3, R25, 0x40 ;  /* 0x0000004019037836 */ /* 0x002fea0000000000 */
[----:B------:R-:W-:Y:S04]  /*7b10*/  SHF.R.U32.HI R3, RZ, 0x15, R3 ;  /* 0x00000015ff037819 */ /* 0x000fe80000011603 */
[----:B------:R-:W-:Y:S11]  /*7b20*/  LOP3.LUT P0, RZ, R3, 0x3, R64, 0x48, !PT ;  /* 0x0000000303ff7812 */ /* 0x000ff60007804840 */
[----:B------:R-:W-:Y:S02]  /*7b30*/  @!UPT UIADD3 URZ, UPT, UPT, URZ, URZ, URZ ;  /* 0x000000fffffff290 */ /* 0x000fe4000fffe0ff */
[----:B------:R-:W-:Y:S05]  /*7b40*/  @!P0 BRA `(.L_x_126) ;  /* 0x0000000000408947 */ /* 0x000fea0003800000 */
[----:B------:R-:W1:Y:S01]  /*7b50*/  LDCU.64 UR8, c[0x4][0x70] ;  /* 0x01000e00ff0877ac */ /* 0x000e620008000a00 */
[----:B------:R-:W-:Y:S01]  /*7b60*/  MOV R3, 0x0 ;  /* 0x0000000000037802 */ /* 0x000fe20000000f00 */
[----:B------:R-:W-:Y:S02]  /*7b70*/  HFMA2 R12, -RZ, RZ, 0, 5.9604644775390625e-08 ;  /* 0x00000001ff0c7431 */ /* 0x000fe400000001ff */
[----:B------:R-:W-:Y:S02]  /*7b80*/  IMAD.MOV.U32 R8, RZ, RZ, 0x192 ;  /* 0x00000192ff087424 */ /* 0x000fe400078e00ff */
[----:B------:R-:W-:Y:S01]  /*7b90*/  IMAD.MOV.U32 R13, RZ, RZ, RZ ;  /* 0x000000ffff0d7224 */ /* 0x000fe200078e00ff */
[----:B------:R-:W5:Y:S01]  /*7ba0*/  LDCU.64 UR6, c[0x4][0x78] ;  /* 0x01000f00ff0677ac */ /* 0x000f620008000a00 */
[----:B------:R-:W2:Y:S01]  /*7bb0*/  LDC.64 R2, c[0x4][R3] ;  /* 0x0100000003027b82 */ /* 0x000ea20000000a00 */
[----:B------:R-:W3:Y:S01]  /*7bc0*/  LDCU.64 UR4, c[0x4][0x10] ;  /* 0x01000200ff0477ac */ /* 0x000ee20008000a00 */
[----:B-1----:R-:W-:Y:S01]  /*7bd0*/  MOV R5, UR9 ;  /* 0x0000000900057c02 */ /* 0x002fe20008000f00 */
[----:B------:R-:W-:Y:S01]  /*7be0*/  IMAD.U32 R4, RZ, RZ, UR8 ;  /* 0x00000008ff047e24 */ /* 0x000fe2000f8e00ff */
[----:B-----5:R-:W-:Y:S01]  /*7bf0*/  MOV R7, UR7 ;  /* 0x0000000700077c02 */ /* 0x020fe20008000f00 */
[----:B------:R-:W-:Y:S01]  /*7c00*/  IMAD.U32 R6, RZ, RZ, UR6 ;  /* 0x00000006ff067e24 */ /* 0x000fe2000f8e00ff */
[----:B---3--:R-:W-:Y:S01]  /*7c10*/  MOV R11, UR5 ;  /* 0x00000005000b7c02 */ /* 0x008fe20008000f00 */
[----:B------:R-:W-:Y:S02]  /*7c20*/  IMAD.U32 R10, RZ, RZ, UR4 ;  /* 0x00000004ff0a7e24 */ /* 0x000fe4000f8e00ff */
[----:B------:R-:W-:Y:S07]  /*7c30*/  LEPC R20, `(.L_x_126) ;  /* 0x000000001014794e */ /* 0x000fee0000000000 */
[----:B--2-4-:R-:W-:Y:S05]  /*7c40*/  CALL.ABS.NOINC R2 ;  /* 0x0000000002007343 */ /* 0x014fea0003c00000 */
.L_x_126:
[----:B---3--:R-:W-:Y:S01]  /*7c50*/  LOP3.LUT R20, R56, 0xffffe000, RZ, 0xc0, !PT ;  /* 0xffffe00038147812 */ /* 0x008fe200078ec0ff */
[----:B------:R-:W-:Y:S05]  /*7c60*/  WARPSYNC.ALL ;  /* 0x0000000000007948 */ /* 0x000fea0003800000 */
[----:B------:R-:W-:Y:S01]  /*7c70*/  R2UR UR4, R25 ;  /* 0x00000000190472ca */ /* 0x000fe200000e0000 */
[----:B------:R-:W-:Y:S01]  /*7c80*/  IMAD.U32 R89, RZ, RZ, UR45 ;  /* 0x0000002dff597e24 */ /* 0x000fe2000f8e00ff */
[----:B------:R-:W-:Y:S01]  /*7c90*/  LOP3.LUT R21, R57, 0xffffe000, RZ, 0xc0, !PT ;  /* 0xffffe00039157812 */ /* 0x000fe200078ec0ff */
[----:B------:R-:W-:Y:S01]  /*7ca0*/  BSSY.RECONVERGENT B0, `(.L_x_127) ;  /* 0x000005d000007945 */ /* 0x000fe20003800200 */
[----:B------:R-:W-:Y:S02]  /*7cb0*/  LOP3.LUT R41, R58, 0xffffe000, RZ, 0xc0, !PT ;  /* 0xffffe0003a297812 */ /* 0x000fe400078ec0ff */
[----:B----4-:R-:W-:Y:S02]  /*7cc0*/  LOP3.LUT R26, R54, 0xffffe000, RZ, 0xc0, !PT ;  /* 0xffffe000361a7812 */ /* 0x010fe400078ec0ff */
[----:B------:R-:W-:Y:S02]  /*7cd0*/  LOP3.LUT R40, R50, 0xffffe000, RZ, 0xc0, !PT ;  /* 0xffffe00032287812 */ /* 0x000fe400078ec0ff */
[----:B------:R-:W-:Y:S02]  /*7ce0*/  ISETP.NE.AND P6, PT, R77, RZ, PT ;  /* 0x000000ff4d00720c */ /* 0x000fe40003fc5270 */
[----:B------:R-:W-:Y:S01]  /*7cf0*/  ISETP.NE.AND P0, PT, R76, RZ, PT ;  /* 0x000000ff4c00720c */ /* 0x000fe20003f05270 */
[----:B------:R-:W1:Y:S01]  /*7d00*/  LDTM.16dp128bit.x8 R4, tmem[UR4+0x40] ;  /* 0x00004004000479ee */ /* 0x000e620008180000 */
[----:B------:R-:W-:Y:S09]  /*7d10*/  LEA R92, R83, UR44, 0x3 ;  /* 0x0000002c535c7c11 */ /* 0x000ff2000f8e18ff */
[----:B------:R-:W-:Y:S05]  /*7d20*/  @P6 LEA R89, R89, UR44, 0x3 ;  /* 0x0000002c59596c11 */ /* 0x000fea000f8e18ff */
[----:B------:R-:W-:Y:S01]  /*7d30*/  @P6 VIADD R90, R89, 0xa0 ;  /* 0x000000a0595a6836 */ /* 0x000fe20000000000 */
[----:B------:R-:W-:Y:S04]  /*7d40*/  @P6 SHF.L.U32 R89, R73, 0x1f, RZ ;  /* 0x0000001f49596819 */ /* 0x000fe800000006ff */
[----:B------:R-:W-:Y:S01]  /*7d50*/  @P6 PRMT R90, R87, 0x654, R90 ;  /* 0x00000654575a6816 */ /* 0x000fe2000000005a */
[C---:B-1----:R-:W-:Y:S01]  /*7d60*/  FMUL R0, R24.reuse, R4 ;  /* 0x0000000418007220 */ /* 0x042fe20000400000 */
[C---:B------:R-:W-:Y:S01]  /*7d70*/  FMUL R2, R24.reuse, R5 ;  /* 0x0000000518027220 */ /* 0x040fe20000400000 */
[C---:B------:R-:W-:Y:S01]  /*7d80*/  FMUL R3, R24.reuse, R10 ;  /* 0x0000000a18037220 */ /* 0x040fe20000400000 */
[----:B------:R-:W-:Y:S01]  /*7d90*/  FMUL R4, R24, R11 ;  /* 0x0000000b18047220 */ /* 0x000fe20000400000 */
[C---:B--2---:R-:W-:Y:S01]  /*7da0*/  FFMA R28, R27.reuse, R20, R0 ;  /* 0x000000141b1c7223 */ /* 0x044fe20000000000 */
[----:B------:R-:W-:Y:S01]  /*7db0*/  LOP3.LUT R20, R52, 0xffffe000, RZ, 0xc0, !PT ;  /* 0xffffe00034147812 */ /* 0x000fe200078ec0ff */
        /* <DEDUP_REMOVED lines=14> */
[----:B------:R-:W-:Y:S01]  /*7ea0*/  FFMA R32, R27, R20, R0 ;  /* 0x000000141b207223 */ /* 0x000fe20000000000 */
        /* <DEDUP_REMOVED lines=12> */
[C---:B------:R-:W-:Y:S01]  /*7f70*/  FFMA R35, R27.reuse, R20, R4 ;  /* 0x000000141b237223 */ /* 0x040fe20000000004 */
[----:B------:R-:W-:Y:S01]  /*7f80*/  LOP3.LUT R20, R44, 0xffffe000, RZ, 0xc0, !PT ;  /* 0xffffe0002c147812 */ /* 0x000fe200078ec0ff */
[C---:B------:R-:W-:Y:S01]  /*7f90*/  FMUL R8, R24.reuse, R15 ;  /* 0x0000000f18087220 */ /* 0x040fe20000400000 */
[C---:B------:R-:W-:Y:S01]  /*7fa0*/  FFMA R36, R27.reuse, R26, R5 ;  /* 0x0000001a1b247223 */ /* 0x040fe20000000005 */
[C---:B------:R-:W-:Y:S01]  /*7fb0*/  FFMA R37, R27.reuse, R21, R6 ;  /* 0x000000151b257223 */ /* 0x040fe20000000006 */
[----:B------:R-:W-:Y:S01]  /*7fc0*/  FFMA R38, R27, R40, R7 ;  /* 0x000000281b267223 */ /* 0x000fe20000000007 */
[C---:B------:R-:W-:Y:S01]  /*7fd0*/  FMUL R9, R24.reuse, R16 ;  /* 0x0000001018097220 */ /* 0x040fe20000400000 */
[----:B------:R-:W-:Y:S01]  /*7fe0*/  LOP3.LUT R21, R45, 0xffffe000, RZ, 0xc0, !PT ;  /* 0xffffe0002d157812 */ /* 0x000fe200078ec0ff */
[----:B------:R-:W-:Y:S01]  /*7ff0*/  FFMA R39, R27, R41, R8 ;  /* 0x000000291b277223 */ /* 0x000fe20000000008 */
[----:B------:R-:W-:Y:S01]  /*8000*/  FMUL R10, R24, R17 ;  /* 0x00000011180a7220 */ /* 0x000fe20000400000 */
[----:B------:R-:W-:Y:S01]  /*8010*/  LOP3.LUT R26, R46, 0xffffe000, RZ, 0xc0, !PT ;  /* 0xffffe0002e1a7812 */ /* 0x000fe200078ec0ff */
        /* <DEDUP_REMOVED lines=37> */
.L_x_128:
[----:B------:R-:W-:Y:S05]  /*8270*/  BSYNC.RECONVERGENT B0 ;  /* 0x0000000000007941 */ /* 0x000fea0003800200 */
.L_x_127:
        /* <DEDUP_REMOVED lines=20> */
.L_x_132:
[----:B------:R-:W-:Y:S05]  /*83c0*/  BSYNC B0 ;  /* 0x0000000000007941 */ /* 0x000fea0003800000 */
.L_x_131:
[----:B------:R-:W-:Y:S11]  /*83d0*/  ISETP.NE.AND P0, PT, R86, RZ, PT ;  /* 0x000000ff5600720c */ /* 0x000ff60003f05270 */
[----:B------:R-:W-:Y:S02]  /*83e0*/  @!UPT UIADD3 URZ, UPT, UPT, URZ, URZ, URZ ;  /* 0x000000fffffff290 */ /* 0x000fe4000fffe0ff */
[----:B------:R-:W-:Y:S01]  /*83f0*/  @P0 IADD3 R2, PT, PT, R74, R5, RZ ;  /* 0x000000054a020210 */ /* 0x000fe20007ffe0ff */
[----:B------:R-:W-:Y:S05]  /*8400*/  @P0 WARPSYNC.ALL ;  /* 0x0000000000000948 */ /* 0x000fea0003800000 */
[----:B------:R3:W4:Y:S04]  /*8410*/  @P0 LDSM.16.M88.4 R56, [R83+UR44+0x400] ;  /* 0x0004002c5338083b */ /* 0x0007280008000200 */
[----:B------:R3:W1:Y:S04]  /*8420*/  @P0 LDSM.16.M88.4 R52, [R0+0x400] ;  /* 0x000400000034083b */ /* 0x0006680000000200 */
[----:B------:R3:W1:Y:S04]  /*8430*/  @P0 LDSM.16.M88.4 R48, [R5+0x400] ;  /* 0x000400000530083b */ /* 0x0006680000000200 */
[----:B------:R3:W1:Y:S02]  /*8440*/  @P0 LDSM.16.M88.4 R44, [R2+0x400] ;  /* 0x00040000022c083b */ /* 0x0006640000000200 */
.L_x_130:
[----:B------:R-:W-:Y:S05]  /*8450*/  BSYNC B1 ;  /* 0x0000000000017941 */ /* 0x000fea0003800000 */
.L_x_129:
        /* <DEDUP_REMOVED lines=11> */
[----:B---3--:R-:W3:Y:S01]  /*8510*/  LDC.64 R2, c[0x4][R3] ;  /* 0x0100000003027b82 */ /* 0x008ee20000000a00 */
[----:B------:R-:W2:Y:S01]  /*8520*/  LDCU.64 UR4, c[0x4][0x10] ;  /* 0x01000200ff0477ac */ /* 0x000ea20008000a00 */
[----:B-1----:R-:W-:Y:S01]  /*8530*/  MOV R5, UR9 ;  /* 0x0000000900057c02 */ /* 0x002fe20008000f00 */
[----:B------:R-:W-:Y:S01]  /*8540*/  IMAD.U32 R4, RZ, RZ, UR8 ;  /* 0x00000008ff047e24 */ /* 0x000fe2000f8e00ff */
[----:B-----5:R-:W-:Y:S01]  /*8550*/  MOV R7, UR7 ;  /* 0x0000000700077c02 */ /* 0x020fe20008000f00 */
[----:B------:R-:W-:Y:S01]  /*8560*/  IMAD.U32 R6, RZ, RZ, UR6 ;  /* 0x00000006ff067e24 */ /* 0x000fe2000f8e00ff */
[----:B--2---:R-:W-:Y:S01]  /*8570*/  MOV R11, UR5 ;  /* 0x00000005000b7c02 */ /* 0x004fe20008000f00 */
[----:B------:R-:W-:Y:S02]  /*8580*/  IMAD.U32 R10, RZ, RZ, UR4 ;  /* 0x00000004ff0a7e24 */ /* 0x000fe4000f8e00ff */
[----:B------:R-:W-:Y:S07]  /*8590*/  LEPC R20, `(.L_x_134) ;  /* 0x000000001014794e */ /* 0x000fee0000000000 */
[----:B---34-:R-:W-:Y:S05]  /*85a0*/  CALL.ABS.NOINC R2 ;  /* 0x0000000002007343 */ /* 0x018fea0003c00000 */
.L_x_134:
[----:B------:R-:W-:Y:S01]  /*85b0*/  ISETP.NE.AND P0, PT, R76, RZ, PT ;  /* 0x000000ff4c00720c */ /* 0x000fe20003f05270 */
[----:B------:R-:W-:Y:S05]  /*85c0*/  WARPSYNC.ALL ;  /* 0x0000000000007948 */ /* 0x000fea0003800000 */
[----:B------:R-:W-:Y:S01]  /*85d0*/  R2UR UR4, R25 ;  /* 0x00000000190472ca */ /* 0x000fe200000e0000 */
[----:B------:R-:W1:Y:S01]  /*85e0*/  S2UR UR5, SR_CgaCtaId ;  /* 0x00000000000579c3 */ /* 0x000e620000008800 */
[----:B---34-:R-:W-:Y:S01]  /*85f0*/  LOP3.LUT R0, R56, 0xffffe000, RZ, 0xc0, !PT ;  /* 0xffffe00038007812 */ /* 0x018fe200078ec0ff */
[----:B------:R-:W-:Y:S01]  /*8600*/  BSSY.RECONVERGENT B0, `(.L_x_135) ;  /* 0x000005c000007945 */ /* 0x000fe20003800200 */
[----:B------:R-:W-:Y:S02]  /*8610*/  LOP3.LUT R2, R57, 0xffffe000, RZ, 0xc0, !PT ;  /* 0xffffe00039027812 */ /* 0x000fe400078ec0ff */
[----:B------:R-:W-:Y:S02]  /*8620*/  LOP3.LUT R3, R58, 0xffffe000, RZ, 0xc0, !PT ;  /* 0xffffe0003a037812 */ /* 0x000fe400078ec0ff */
[----:B------:R-:W-:Y:S02]  /*8630*/  LOP3.LUT R20, R59, 0xffffe000, RZ, 0xc0, !PT ;  /* 0xffffe0003b147812 */ /* 0x000fe400078ec0ff */
[----:B------:R-:W-:Y:S02]  /*8640*/  LOP3.LUT R21, R52, 0xffffe000, RZ, 0xc0, !PT ;  /* 0xffffe00034157812 */ /* 0x000fe400078ec0ff */
[----:B------:R-:W-:Y:S01]  /*8650*/  LOP3.LUT R26, R53, 0xffffe000, RZ, 0xc0, !PT ;  /* 0xffffe000351a7812 */ /* 0x000fe200078ec0ff */
[----:B------:R-:W3:Y:S01]  /*8660*/  LDTM.16dp128bit.x8 R4, tmem[UR4+0x60] ;  /* 0x00006004000479ee */ /* 0x000ee20008180000 */
[----:B------:R-:W-:Y:S01]  /*8670*/  R2UR UR4, R80 ;  /* 0x00000000500472ca */ /* 0x000fe200000e0000 */
[----:B------:R-:W-:Y:S01]  /*8680*/  NOP ;  /* 0x0000000000007918 */ /* 0x000fe20000000000 */
[----:B--2---:R-:W-:Y:S02]  /*8690*/  LOP3.LUT R29, R54, 0xffffe000, RZ, 0xc0, !PT ;  /* 0xffffe000361d7812 */ /* 0x004fe400078ec0ff */
[----:B------:R-:W-:Y:S02]  /*86a0*/  LOP3.LUT R28, R55, 0xffffe000, RZ, 0xc0, !PT ;  /* 0xffffe000371c7812 */ /* 0x000fe400078ec0ff */
[----:B------:R-:W-:Y:S02]  /*86b0*/  LOP3.LUT R31, R48, 0xffffe000, RZ, 0xc0, !PT ;  /* 0xffffe000301f7812 */ /* 0x000fe400078ec0ff */
[----:B------:R-:W-:Y:S02]  /*86c0*/  LOP3.LUT R30, R49, 0xffffe000, RZ, 0xc0, !PT ;  /* 0xffffe000311e7812 */ /* 0x000fe400078ec0ff */
[----:B------:R-:W-:Y:S02]  /*86d0*/  LOP3.LUT R33, R50, 0xffffe000, RZ, 0xc0, !PT ;  /* 0xffffe00032217812 */ /* 0x000fe400078ec0ff */
[----:B------:R-:W-:Y:S01]  /*86e0*/  LOP3.LUT R32, R51, 0xffffe000, RZ, 0xc0, !PT ;  /* 0xffffe00033207812 */ /* 0x000fe200078ec0ff */
[----:B------:R-:W-:Y:S01]  /*86f0*/  UIADD3 UR4, UPT, UPT, UR4, 0x110, URZ ;  /* 0x0000011004047890 */ /* 0x000fe2000fffe0ff */
[----:B------:R-:W-:Y:S02]  /*8700*/  LOP3.LUT R35, R44, 0xffffe000, RZ, 0xc0, !PT ;  /* 0xffffe0002c237812 */ /* 0x000fe400078ec0ff */
[----:B------:R-:W-:Y:S02]  /*8710*/  LOP3.LUT R34, R45, 0xffffe000, RZ, 0xc0, !PT ;  /* 0xffffe0002d227812 */ /* 0x000fe400078ec0ff */
[----:B------:R-:W-:Y:S02]  /*8720*/  LOP3.LUT R37, R46, 0xffffe000, RZ, 0xc0, !PT ;  /* 0xffffe0002e257812 */ /* 0x000fe400078ec0ff */
[----:B------:R-:W-:Y:S01]  /*8730*/  LOP3.LUT R36, R47, 0xffffe000, RZ, 0xc0, !PT ;  /* 0xffffe0002f247812 */ /* 0x000fe200078ec0ff */
[C---:B---3--:R-:W-:Y:S01]  /*8740*/  FMUL R4, R24.reuse, R4 ;  /* 0x0000000418047220 */ /* 0x048fe20000400000 */
[C---:B------:R-:W-:Y:S01]  /*8750*/  FMUL R5, R24.reuse, R5 ;  /* 0x0000000518057220 */ /* 0x040fe20000400000 */
[C---:B------:R-:W-:Y:S01]  /*8760*/  FMUL R6, R24.reuse, R6 ;  /* 0x0000000618067220 */ /* 0x040fe20000400000 */
[C---:B------:R-:W-:Y:S01]  /*8770*/  FMUL R7, R24.reuse, R7 ;  /* 0x0000000718077220 */ /* 0x040fe20000400000 */
[C---:B------:R-:W-:Y:S01]  /*8780*/  FFMA R4, R27.reuse, R0, R4 ;  /* 0x000000001b047223 */ /* 0x040fe20000000004 */
[C---:B------:R-:W-:Y:S01]  /*8790*/  FMUL R8, R24.reuse, R8 ;  /* 0x0000000818087220 */ /* 0x040fe20000400000 */
[C---:B------:R-:W-:Y:S01]  /*87a0*/  FFMA R5, R27.reuse, R2, R5 ;  /* 0x000000021b057223 */ /* 0x040fe20000000005 */
[C---:B------:R-:W-:Y:S01]  /*87b0*/  FMUL R9, R24.reuse, R9 ;  /* 0x0000000918097220 */ /* 0x040fe20000400000 */
[C---:B------:R-:W-:Y:S01]  /*87c0*/  FFMA R6, R27.reuse, R3, R6 ;  /* 0x000000031b067223 */ /* 0x040fe20000000006 */
[----:B------:R-:W-:Y:S01]  /*87d0*/  F2FP.TF32.F32.PACK_B R4, R4 ;  /* 0x00000004ff04723e */ /* 0x000fe200024050ff */
[C---:B------:R-:W-:Y:S01]  /*87e0*/  FMUL R10, R24.reuse, R10 ;  /* 0x0000000a180a7220 */ /* 0x040fe20000400000 */
[----:B------:R-:W-:Y:S01]  /*87f0*/  F2FP.TF32.F32.PACK_B R5, R5 ;  /* 0x00000005ff05723e */ /* 0x000fe200024050ff */
[C---:B------:R-:W-:Y:S01]  /*8800*/  FFMA R7, R27.reuse, R20, R7 ;  /* 0x000000141b077223 */ /* 0x040fe20000000007 */
[C---:B------:R-:W-:Y:S01]  /*8810*/  FMUL R11, R24.reuse, R11 ;  /* 0x0000000b180b7220 */ /* 0x040fe20000400000 */
[----:B-1----:R-:W-:Y:S01]  /*8820*/  UPRMT UR4, UR5, 0x654, UR4 ;  /* 0x0000065405047896 */ /* 0x002fe20008000004 */
[C---:B------:R-:W-:Y:S01]  /*8830*/  FFMA R8, R27.reuse, R21, R8 ;  /* 0x000000151b087223 */ /* 0x040fe20000000008 */
[C---:B------:R-:W-:Y:S01]  /*8840*/  FMUL R12, R24.reuse, R12 ;  /* 0x0000000c180c7220 */ /* 0x040fe20000400000 */
[C---:B------:R-:W-:Y:S01]  /*8850*/  FFMA R9, R27.reuse, R26, R9 ;  /* 0x0000001a1b097223 */ /* 0x040fe20000000009 */
[C---:B------:R-:W-:Y:S01]  /*8860*/  FMUL R13, R24.reuse, R13 ;  /* 0x0000000d180d7220 */ /* 0x040fe20000400000 */
[C---:B------:R-:W-:Y:S01]  /*8870*/  FFMA R10, R27.reuse, R29, R10 ;  /* 0x0000001d1b0a7223 */ /* 0x040fe2000000000a */
[C---:B------:R-:W-:Y:S01]  /*8880*/  FMUL R14, R24.reuse, R14 ;  /* 0x0000000e180e7220 */ /* 0x040fe20000400000 */
[C---:B------:R-:W-:Y:S01]  /*8890*/  FFMA R11, R27.reuse, R28, R11 ;  /* 0x0000001c1b0b7223 */ /* 0x040fe2000000000b */
[C---:B------:R-:W-:Y:S01]  /*88a0*/  FMUL R15, R24.reuse, R15 ;  /* 0x0000000f180f7220 */ /* 0x040fe20000400000 */
[----:B------:R-:W-:Y:S01]  /*88b0*/  F2FP.TF32.F32.PACK_B R6, R6 ;  /* 0x00000006ff06723e */ /* 0x000fe200024050ff */
[C---:B------:R-:W-:Y:S01]  /*88c0*/  FFMA R12, R27.reuse, R31, R12 ;  /* 0x0000001f1b0c7223 */ /* 0x040fe2000000000c */
[----:B------:R-:W-:Y:S01]  /*88d0*/  F2FP.TF32.F32.PACK_B R7, R7 ;  /* 0x00000007ff07723e */ /* 0x000fe200024050ff */
[C---:B------:R-:W-:Y:S01]  /*88e0*/  FMUL R16, R24.reuse, R16 ;  /* 0x0000001018107220 */ /* 0x040fe20000400000 */
[C---:B------:R-:W-:Y:S01]  /*88f0*/  FFMA R13, R27.reuse, R30, R13 ;  /* 0x0000001e1b0d7223 */ /* 0x040fe2000000000d */
[C---:B------:R-:W-:Y:S01]  /*8900*/  FMUL R17, R24.reuse, R17 ;  /* 0x0000001118117220 */ /* 0x040fe20000400000 */
[C---:B------:R-:W-:Y:S01]  /*8910*/  FFMA R14, R27.reuse, R33, R14 ;  /* 0x000000211b0e7223 */ /* 0x040fe2000000000e */
[C---:B------:R-:W-:Y:S01]  /*8920*/  FMUL R18, R24.reuse, R18 ;  /* 0x0000001218127220 */ /* 0x040fe20000400000 */
[C---:B------:R-:W-:Y:S01]  /*8930*/  FFMA R15, R27.reuse, R32, R15 ;  /* 0x000000201b0f7223 */ /* 0x040fe2000000000f */
[----:B------:R-:W-:Y:S01]  /*8940*/  FMUL R19, R24, R19 ;  /* 0x0000001318137220 */ /* 0x000fe20000400000 */
[----:B------:R-:W-:Y:S01]  /*8950*/  F2FP.TF32.F32.PACK_B R8, R8 ;  /* 0x00000008ff08723e */ /* 0x000fe200024050ff */
[C---:B------:R-:W-:Y:S01]  /*8960*/  FFMA R16, R27.reuse, R35, R16 ;  /* 0x000000231b107223 */ /* 0x040fe20000000010 */
[----:B------:R-:W-:Y:S01]  /*8970*/  F2FP.TF32.F32.PACK_B R9, R9 ;  /* 0x00000009ff09723e */ /* 0x000fe200024050ff */
[----:B------:R-:W-:Y:S01]  /*8980*/  SYNCS.ARRIVE.TRANS64.RED.A1T0 RZ, [UR4], RZ ;  /* 0x000000ffffff79a7 */ /* 0x000fe20008100404 */
[----:B------:R1:W-:Y:S01]  /*8990*/  STSM.16.M88.4 [R79+0x6400], R4 ;  /* 0x006400044f007844 */ /* 0x0003e20000000200 */
[----:B------:R-:W-:Y:S01]  /*89a0*/  F2FP.TF32.F32.PACK_B R10, R10 ;  /* 0x0000000aff0a723e */ /* 0x000fe200024050ff */
[C---:B------:R-:W-:Y:S01]  /*89b0*/  FFMA R17, R27.reuse, R34, R17 ;  /* 0x000000221b117223 */ /* 0x040fe20000000011 */
[----:B------:R-:W-:Y:S01]  /*89c0*/  F2FP.TF32.F32.PACK_B R11, R11 ;  /* 0x0000000bff0b723e */ /* 0x000fe200024050ff */
[C---:B------:R-:W-:Y:S01]  /*89d0*/  FFMA R18, R27.reuse, R37, R18 ;  /* 0x000000251b127223 */ /* 0x040fe20000000012 */
[----:B------:R-:W-:Y:S01]  /*89e0*/  FFMA R19, R27, R36, R19 ;  /* 0x000000241b137223 */ /* 0x000fe20000000013 */
[----:B------:R-:W-:Y:S02]  /*89f0*/  F2FP.TF32.F32.PACK_B R12, R12 ;  /* 0x0000000cff0c723e */ /* 0x000fe400024050ff */
[----:B------:R1:W-:Y:S01]  /*8a00*/  STSM.16.M88.4 [R78+0x6400], R8 ;  /* 0x006400084e007844 */ /* 0x0003e20000000200 */
[----:B------:R-:W-:Y:S02]  /*8a10*/  F2FP.TF32.F32.PACK_B R13, R13 ;  /* 0x0000000dff0d723e */ /* 0x000fe400024050ff */
[----:B------:R-:W-:Y:S02]  /*8a20*/  F2FP.TF32.F32.PACK_B R14, R14 ;  /* 0x0000000eff0e723e */ /* 0x000fe400024050ff */
        /* <DEDUP_REMOVED lines=16> */
[----:B------:R-:W-:Y:S02]  /*8b30*/  UIADD3 UR9, UPT, UPT, UR49, 0x60, URZ ;  /* 0x0000006031097890 */ /* 0x000fe4000fffe0ff */
[----:B------:R-:W-:Y:S01]  /*8b40*/  UIADD3 UR8, UPT, UPT, UR44, 0x6400, URZ ;  /* 0x000064002c087890 */ /* 0x000fe2000fffe0ff */
[----:B------:R-:W-:Y:S01]  /*8b50*/  UMOV UR10, UR50 ;  /* 0x00000032000a7c82 */ /* 0x000fe20008000000 */
[----:B------:R-:W-:Y:S01]  /*8b60*/  UMOV UR11, UR36 ;  /* 0x00000024000b7c82 */ /* 0x000fe20008000000 */
[----:B--2---:R-:W-:Y:S04]  /*8b70*/  UIADD3 UR4, UP0, UPT, UR6, 0x680, URZ ;  /* 0x0000068006047890 */ /* 0x004fe8000ff1e0ff */
[----:B------:R-:W-:Y:S09]  /*8b80*/  UIADD3.X UR5, UPT, UPT, URZ, UR7, URZ, UP0, !UPT ;  /* 0x00000007ff057290 */ /* 0x000ff200087fe4ff */
[----:B------:R2:W-:Y:S01]  /*8b90*/  UTMASTG.3D [UR8], [UR4] ;  /* 0x00000008040073b5 */ /* 0x0005e20008010000 */
[----:B------:R0:W-:Y:S01]  /*8ba0*/  UTMACMDFLUSH ;  /* 0x00000000000079b7 */ /* 0x0001e20000000000 */
[----:B--2---:R-:W-:Y:S04]  /*8bb0*/  DEPBAR.LE SB0, 0x1 ;  /* 0x000080400000791a */ /* 0x004fe80000000000 */
.L_x_136:
[----:B------:R-:W-:Y:S05]  /*8bc0*/  BSYNC.RECONVERGENT B0 ;  /* 0x0000000000007941 */ /* 0x000fea0003800200 */
.L_x_135:
[----:B------:R-:W-:Y:S01]  /*8bd0*/  BAR.SYNC.DEFER_BLOCKING 0x1, 0x80 ;  /* 0x0042000000007b1d */ /* 0x000fe20000010000 */
[----:B------:R-:W-:Y:S01]  /*8be0*/  UISETP.NE.AND UP0, UPT, UR47, -0x4, UPT ;  /* 0xfffffffc2f00788c */ /* 0x000fe2000bf05270 */
[----:B------:R-:W-:Y:S08]  /*8bf0*/  IADD3 R0, PT, PT, R22, 0x1, RZ ;  /* 0x0000000116007810 */ /* 0x000ff00007ffe0ff */
[----:B------:R-:W-:Y:S05]  /*8c00*/  BRA.U !UP0, `(.L_x_137) ;  /* 0x0000000108247547 */ /* 0x000fea000b800000 */
[----:B------:R-:W-:Y:S01]  /*8c10*/  ISETP.NE.AND P0, PT, R77, RZ, PT ;  /* 0x000000ff4d00720c */ /* 0x000fe20003f05270 */
[----:B------:R-:W-:Y:S01]  /*8c20*/  IMAD.U32 R2, RZ, RZ, UR46 ;  /* 0x0000002eff027e24 */ /* 0x000fe2000f8e00ff */
[----:B------:R-:W-:Y:S04]  /*8c30*/  UIADD3 UR4, UPT, UPT, UR46, 0x1, URZ ;  /* 0x000000012e047890 */ /* 0x000fe8000fffe0ff */
[----:B------:R-:W-:Y:S04]  /*8c40*/  UISETP.NE.AND UP0, UPT, UR4, 0x4, UPT ;  /* 0x000000040400788c */ /* 0x000fe8000bf05270 */
[----:B------:R-:W-:Y:S03]  /*8c50*/  USEL UR46, UR4, URZ, UP0 ;  /* 0x000000ff042e7287 */ /* 0x000fe60008000000 */
[----:B------:R-:W-:Y:S05]  /*8c60*/  @P0 LEA R2, R2, UR44, 0x3 ;  /* 0x0000002c02020c11 */ /* 0x000fea000f8e18ff */
[----:B------:R-:W-:Y:S05]  /*8c70*/  @P0 VIADD R2, R2, 0xa0 ;  /* 0x000000a002020836 */ /* 0x000fea0000000000 */
[----:B------:R-:W-:Y:S04]  /*8c80*/  @P0 PRMT R2, R87, 0x654, R2 ;  /* 0x0000065457020816 */ /* 0x000fe80000000002 */
[----:B------:R2:W-:Y:S03]  /*8c90*/  @P0 SYNCS.ARRIVE.TRANS64.RED.A1T0 RZ, [R2+URZ], RZ ;  /* 0x000000ff02ff09a7 */ /* 0x0005e600081004ff */
.L_x_137:
[----:B------:R-:W-:Y:S01]  /*8ca0*/  R2UR UR5, R65 ;  /* 0x00000000410572ca */ /* 0x000fe200000e0000 */
[----:B------:R-:W-:Y:S01]  /*8cb0*/  UISETP.NE.AND UP0, UPT, UR61, URZ, UPT ;  /* 0x000000ff3d00728c */ /* 0x000fe2000bf05270 */
[----:B------:R-:W-:Y:S01]  /*8cc0*/  R2UR UR4, R66 ;  /* 0x00000000420472ca */ /* 0x000fe200000e0000 */
[----:B------:R-:W-:Y:S01]  /*8cd0*/  UIADD3 UR47, UPT, UPT, UR47, 0x4, URZ ;  /* 0x000000042f2f7890 */ /* 0x000fe2000fffe0ff */
[----:B------:R-:W-:Y:S01]  /*8ce0*/  ISETP.NE.AND P0, PT, R70, 0x2, PT ;  /* 0x000000024600780c */ /* 0x000fe20003f05270 */
[----:B------:R-:W-:Y:S01]  /*8cf0*/  UMOV UR36, UR60 ;  /* 0x0000003c00247c82 */ /* 0x000fe20008000000 */
[----:B------:R-:W-:Y:S02]  /*8d00*/  ISETP.NE.AND P1, PT, R0, 0x4, PT ;  /* 0x000000040000780c */ /* 0x000fe40003f25270 */
[----:B--2---:R-:W-:Y:S02]  /*8d10*/  SEL R2, RZ, 0x1, P0 ;  /* 0x00000001ff027807 */ /* 0x004fe40000000000 */
[----:B------:R-:W-:Y:S02]  /*8d20*/  SEL R3, RZ, 0x1, P1 ;  /* 0x00000001ff037807 */ /* 0x000fe40000800000 */
[----:B------:R-:W-:Y:S01]  /*8d30*/  LOP3.LUT R71, R71, R2, RZ, 0x3c, !PT ;  /* 0x0000000247477212 */ /* 0x000fe200078e3cff */
[----:B------:R-:W-:Y:S01]  /*8d40*/  UIADD3 UR20, UPT, UPT, UR37, UR5, URZ ;  /* 0x0000000525147290 */ /* 0x000fe2000fffe0ff */
[----:B------:R-:W-:Y:S01]  /*8d50*/  LOP3.LUT R72, R72, R3, RZ, 0x3c, !PT ;  /* 0x0000000348487212 */ /* 0x000fe200078e3cff */
[----:B------:R-:W-:Y:S01]  /*8d60*/  UIADD3 UR16, UPT, UPT, UR38, UR4, URZ ;  /* 0x0000000426107290 */ /* 0x000fe2000fffe0ff */
[----:B------:R-:W-:Y:S02]  /*8d70*/  SEL R70, R70, RZ, P0 ;  /* 0x000000ff46467207 */ /* 0x000fe40000000000 */
[----:B------:R-:W-:Y:S01]  /*8d80*/  SEL R22, R0, RZ, P1 ;  /* 0x000000ff00167207 */ /* 0x000fe20000800000 */
[----:B------:R-:W-:Y:S08]  /*8d90*/  BRA.U UP0, `(.L_x_138) ;  /* 0xffffffc9009c7547 */ /* 0x000ff0000b83ffff */
[----:B------:R-:W-:-:S13]  /*8da0*/  R2UR UR4, R67 ;  /* 0x00000000430472ca */ /* 0x000fda00000e0000 */
[----:B------:R-:W-:-:S09]  /*8db0*/  UISETP.NE.AND UP0, UPT, UR4, URZ, UPT ;  /* 0x000000ff0400728c */ /* 0x000fd2000bf05270 */
[----:B------:R-:W-:Y:S05]  /*8dc0*/  BRA.U !UP0, `(.L_x_139) ;  /* 0x0000000108487547 */ /* 0x000fea000b800000 */
[----:B------:R-:W2:Y:S02]  /*8dd0*/  LDCU.64 UR4, c[0x0][0x890] ;  /* 0x00011200ff0477ac */ /* 0x000ea40008000a00 */
[----:B--2---:R-:W-:-:S04]  /*8de0*/  UISETP.NE.U32.AND UP0, UPT, UR4, URZ, UPT ;  /* 0x000000ff0400728c */ /* 0x004fc8000bf05070 */
[----:B------:R-:W-:-:S09]  /*8df0*/  UISETP.NE.AND.EX UP0, UPT, UR5, URZ, UPT, UP0 ;  /* 0x000000ff0500728c */ /* 0x000fd2000bf05300 */
[----:B------:R-:W-:Y:S05]  /*8e00*/  BRA.U UP0, `(.L_x_140) ;  /* 0x00000001000c7547 */ /* 0x000fea000b800000 */
[----:B------:R-:W-:-:S13]  /*8e10*/  FSETP.NEU.AND P0, PT, R27, RZ, PT ;  /* 0x000000ff1b00720b */ /* 0x000fda0003f0d000 */
[----:B------:R-:W-:Y:S05]  /*8e20*/  @!P0 EXIT ;  /* 0x000000000000894d */ /* 0x000fea0003800000 */
[----:B------:R-:W-:Y:S05]  /*8e30*/  BRA `(.L_x_139) ;  /* 0x00000000002c7947 */ /* 0x000fea0003800000 */
.L_x_140:
[----:B------:R-:W-:Y:S01]  /*8e40*/  ISETP.NE.AND P0, PT, R69, RZ, PT ;  /* 0x000000ff4500720c */ /* 0x000fe20003f05270 */
[----:B------:R-:W-:-:S12]  /*8e50*/  BSSY.RECONVERGENT B0, `(.L_x_139) ;  /* 0x0000009000007945 */ /* 0x000fd80003800200 */
[----:B------:R-:W-:Y:S05]  /*8e60*/  @P0 BRA `(.L_x_141) ;  /* 0x0000000000140947 */ /* 0x000fea0003800000 */
[----:B------:R-:W2:Y:S02]  /*8e70*/  LDCU.64 UR4, c[0x0][0x888] ;  /* 0x00011100ff0477ac */ /* 0x000ea40008000a00 */
[----:B--2---:R-:W-:-:S04]  /*8e80*/  ISETP.NE.U32.AND P0, PT, RZ, UR4, PT ;  /* 0x00000004ff007c0c */ /* 0x004fc8000bf05070 */
[----:B------:R-:W-:-:S13]  /*8e90*/  ISETP.NE.AND.EX P0, PT, RZ, UR5, PT, P0 ;  /* 0x00000005ff007c0c */ /* 0x000fda000bf05300 */
[----:B------:R-:W-:Y:S05]  /*8ea0*/  @!P0 EXIT ;  /* 0x000000000000894d */ /* 0x000fea0003800000 */
[----:B------:R-:W-:Y:S05]  /*8eb0*/  BRA `(.L_x_142) ;  /* 0x0000000000087947 */ /* 0x000fea0003800000 */
.L_x_141:
[----:B------:R-:W-:-:S13]  /*8ec0*/  FSETP.NEU.AND P0, PT, R27, RZ, PT ;  /* 0x000000ff1b00720b */ /* 0x000fda0003f0d000 */
[----:B------:R-:W-:Y:S05]  /*8ed0*/  @!P0 EXIT ;  /* 0x000000000000894d */ /* 0x000fea0003800000 */
.L_x_142:
[----:B------:R-:W-:Y:S05]  /*8ee0*/  BSYNC.RECONVERGENT B0 ;  /* 0x0000000000007941 */ /* 0x000fea0003800200 */
.L_x_139:
[----:B------:R-:W2:Y:S01]  /*8ef0*/  S2UR UR5, SR_CgaCtaId ;  /* 0x00000000000579c3 */ /* 0x000ea20000008800 */
[----:B------:R-:W-:Y:S01]  /*8f00*/  ULEA UR4, UR46, UR44, 0x3 ;  /* 0x0000002c2e047291 */ /* 0x000fe2000f8e18ff */
[----:B------:R-:W-:-:S04]  /*8f10*/  DEPBAR.LE SB0, 0x0 ;  /* 0x000080000000791a */ /* 0x000fc80000000000 */
[----:B------:R-:W-:-:S04]  /*8f20*/  UIADD3 UR4, UPT, UPT, UR4, 0xa0, URZ ;  /* 0x000000a004047890 */ /* 0x000fc8000fffe0ff */
[----:B--2---:R-:W-:-:S09]  /*8f30*/  UPRMT UR4, UR5, 0x654, UR4 ;  /* 0x0000065405047896 */ /* 0x004fd20008000004 */
[----:B------:R-:W-:Y:S01]  /*8f40*/  SYNCS.ARRIVE.TRANS64.RED.A1T0 RZ, [UR4], RZ ;  /* 0x000000ffffff79a7 */ /* 0x000fe20008100404 */
[----:B------:R-:W-:Y:S05]  /*8f50*/  EXIT ;  /* 0x000000000000794d */ /* 0x000fea0003800000 */
.L_x_25:
[----:B-1----:R1:W3:Y:S02]  /*8f60*/  SYNCS.PHASECHK.TRANS64.TRYWAIT P0, [R0+URZ+0x140], R3 ;  /* 0x00014003000075a7 */ /* 0x0022e400080011ff */
[----:B---3--:R-:W-:Y:S05]  /*8f70*/  @!P0 NANOSLEEP.SYNCS 0x989680 ;  /* 0x009896800000895d */ /* 0x008fea0003900000 */
[----:B------:R-:W3:Y:S02]  /*8f80*/  @!P0 SYNCS.PHASECHK.TRANS64 P0, [R0+URZ+0x140], R3 ;  /* 0x00014003000085a7 */ /* 0x000ee400080010ff */
[----:B---3--:R-:W-:Y:S05]  /*8f90*/  @!P0 BRA `(.L_x_25) ;  /* 0xfffffffc00f08947 */ /* 0x008fea000383ffff */
[----:B------:R-:W-:Y:S05]  /*8fa0*/  BRA `(.L_x_143) ;  /* 0xffffff8c00087947 */ /* 0x000fea000383ffff */
.L_x_28:
[----:B-1----:R-:W-:-:S07]  /*8fb0*/  MOV R0, UR33 ;  /* 0x0000002100007c02 */ /* 0x002fce0008000f00 */
.L_x_144:
[----:B-1----:R1:W3:Y:S02]  /*8fc0*/  SYNCS.PHASECHK.TRANS64.TRYWAIT P0, [R0+URZ+0x40], R3 ;  /* 0x00004003000075a7 */ /* 0x0022e400080011ff */
[----:B---3--:R-:W-:Y:S05]  /*8fd0*/  @!P0 NANOSLEEP.SYNCS 0x989680 ;  /* 0x009896800000895d */ /* 0x008fea0003900000 */
[----:B------:R-:W3:Y:S02]  /*8fe0*/  @!P0 SYNCS.PHASECHK.TRANS64 P0, [R0+URZ+0x40], R3 ;  /* 0x00004003000085a7 */ /* 0x000ee400080010ff */
[----:B---3--:R-:W-:Y:S05]  /*8ff0*/  @!P0 BRA `(.L_x_144) ;  /* 0xfffffffc00f08947 */ /* 0x008fea000383ffff */
[----:B------:R-:W-:Y:S05]  /*9000*/  BRA `(.L_x_27) ;  /* 0xffffff8c004c7947 */ /* 0x000fea000383ffff */
.L_x_35:
[----:B-1----:R-:W-:-:S07]  /*9010*/  MOV R0, UR17 ;  /* 0x0000001100007c02 */ /* 0x002fce0008000f00 */
.L_x_145:
[----:B-1----:R1:W3:Y:S02]  /*9020*/  SYNCS.PHASECHK.TRANS64.TRYWAIT P0, [R0+URZ+0x40], R3 ;  /* 0x00004003000075a7 */ /* 0x0022e400080011ff */
[----:B---3--:R-:W-:Y:S05]  /*9030*/  @!P0 NANOSLEEP.SYNCS 0x989680 ;  /* 0x009896800000895d */ /* 0x008fea0003900000 */
[----:B------:R-:W3:Y:S02]  /*9040*/  @!P0 SYNCS.PHASECHK.TRANS64 P0, [R0+URZ+0x40], R3 ;  /* 0x00004003000085a7 */ /* 0x000ee400080010ff */
[----:B---3--:R-:W-:Y:S05]  /*9050*/  @!P0 BRA `(.L_x_145) ;  /* 0xfffffffc00f08947 */ /* 0x008fea000383ffff */
[----:B------:R-:W-:Y:S05]  /*9060*/  BRA `(.L_x_34) ;  /* 0xffffff9000147947 */ /* 0x000fea000383ffff */
.L_x_40:
[----:B-1----:R1:W3:Y:S02]  /*9070*/  SYNCS.PHASECHK.TRANS64.TRYWAIT P0, [R3+URZ+0xd0], R0 ;  /* 0x0000d000030075a7 */ /* 0x0022e400080011ff */
[----:B---3--:R-:W-:Y:S05]  /*9080*/  @!P0 NANOSLEEP.SYNCS 0x989680 ;  /* 0x009896800000895d */ /* 0x008fea0003900000 */
[----:B------:R-:W3:Y:S02]  /*9090*/  @!P0 SYNCS.PHASECHK.TRANS64 P0, [R3+URZ+0xd0], R0 ;  /* 0x0000d000030085a7 */ /* 0x000ee400080010ff */
[----:B---3--:R-:W-:Y:S05]  /*90a0*/  @!P0 BRA `(.L_x_40) ;  /* 0xfffffffc00f08947 */ /* 0x008fea000383ffff */
[----:B------:R-:W-:Y:S05]  /*90b0*/  BRA `(.L_x_146) ;  /* 0xffffff9000b47947 */ /* 0x000fea000383ffff */
.L_x_44:
[----:B-1----:R-:W-:-:S07]  /*90c0*/  MOV R0, UR4 ;  /* 0x0000000400007c02 */ /* 0x002fce0008000f00 */
.L_x_147:
[----:B-1----:R1:W3:Y:S02]  /*90d0*/  SYNCS.PHASECHK.TRANS64.TRYWAIT P0, [R0+URZ], R3 ;  /* 0x00000003000075a7 */ /* 0x0022e400080011ff */
[----:B---3--:R-:W-:Y:S05]  /*90e0*/  @!P0 NANOSLEEP.SYNCS 0x989680 ;  /* 0x009896800000895d */ /* 0x008fea0003900000 */
[----:B------:R-:W3:Y:S02]  /*90f0*/  @!P0 SYNCS.PHASECHK.TRANS64 P0, [R0+URZ], R3 ;  /* 0x00000003000085a7 */ /* 0x000ee400080010ff */
[----:B---3--:R-:W-:Y:S05]  /*9100*/  @!P0 BRA `(.L_x_147) ;  /* 0xfffffffc00f08947 */ /* 0x008fea000383ffff */
[----:B------:R-:W-:Y:S05]  /*9110*/  BRA `(.L_x_148) ;  /* 0xffffff9800607947 */ /* 0x000fea000383ffff */
.L_x_45:
[----:B------:R-:W-:-:S07]  /*9120*/  MOV R0, UR5 ;  /* 0x0000000500007c02 */ /* 0x000fce0008000f00 */
.L_x_149:
[----:B-1----:R1:W3:Y:S02]  /*9130*/  SYNCS.PHASECHK.TRANS64.TRYWAIT P0, [R0+URZ], R3 ;  /* 0x00000003000075a7 */ /* 0x0022e400080011ff */
[----:B---3--:R-:W-:Y:S05]  /*9140*/  @!P0 NANOSLEEP.SYNCS 0x989680 ;  /* 0x009896800000895d */ /* 0x008fea0003900000 */
[----:B------:R-:W3:Y:S02]  /*9150*/  @!P0 SYNCS.PHASECHK.TRANS64 P0, [R0+URZ], R3 ;  /* 0x00000003000085a7 */ /* 0x000ee400080010ff */
[----:B---3--:R-:W-:Y:S05]  /*9160*/  @!P0 BRA `(.L_x_149) ;  /* 0xfffffffc00f08947 */ /* 0x008fea000383ffff */
[----:B------:R-:W-:Y:S05]  /*9170*/  BRA `(.L_x_150) ;  /* 0xffffff98006c7947 */ /* 0x000fea000383ffff */
.L_x_46:
[----:B------:R-:W-:-:S07]  /*9180*/  MOV R0, UR5 ;  /* 0x0000000500007c02 */ /* 0x000fce0008000f00 */
.L_x_151:
[----:B-1----:R1:W3:Y:S02]  /*9190*/  SYNCS.PHASECHK.TRANS64.TRYWAIT P0, [R0+URZ], R3 ;  /* 0x00000003000075a7 */ /* 0x0022e400080011ff */
[----:B---3--:R-:W-:Y:S05]  /*91a0*/  @!P0 NANOSLEEP.SYNCS 0x989680 ;  /* 0x009896800000895d */ /* 0x008fea0003900000 */
[----:B------:R-:W3:Y:S02]  /*91b0*/  @!P0 SYNCS.PHASECHK.TRANS64 P0, [R0+URZ], R3 ;  /* 0x00000003000085a7 */ /* 0x000ee400080010ff */
[----:B---3--:R-:W-:Y:S05]  /*91c0*/  @!P0 BRA `(.L_x_151) ;  /* 0xfffffffc00f08947 */ /* 0x008fea000383ffff */
[----:B------:R-:W-:Y:S05]  /*91d0*/  BRA `(.L_x_152) ;  /* 0xffffff9800787947 */ /* 0x000fea000383ffff */
.L_x_47:
[----:B------:R-:W-:-:S07]  /*91e0*/  MOV R0, UR5 ;  /* 0x0000000500007c02 */ /* 0x000fce0008000f00 */
.L_x_153:
[----:B-1----:R1:W3:Y:S02]  /*91f0*/  SYNCS.PHASECHK.TRANS64.TRYWAIT P0, [R0+URZ], R3 ;  /* 0x00000003000075a7 */ /* 0x0022e400080011ff */
[----:B---3--:R-:W-:Y:S05]  /*9200*/  @!P0 NANOSLEEP.SYNCS 0x989680 ;  /* 0x009896800000895d */ /* 0x008fea0003900000 */
[----:B------:R-:W3:Y:S02]  /*9210*/  @!P0 SYNCS.PHASECHK.TRANS64 P0, [R0+URZ], R3 ;  /* 0x00000003000085a7 */ /* 0x000ee400080010ff */
[----:B---3--:R-:W-:Y:S05]  /*9220*/  @!P0 BRA `(.L_x_153) ;  /* 0xfffffffc00f08947 */ /* 0x008fea000383ffff */
[----:B------:R-:W-:Y:S05]  /*9230*/  BRA `(.L_x_154) ;  /* 0xffffff9800847947 */ /* 0x000fea000383ffff */
.L_x_48:
[----:B------:R-:W-:-:S07]  /*9240*/  MOV R0, UR5 ;  /* 0x0000000500007c02 */ /* 0x000fce0008000f00 */
.L_x_155:
[----:B-1----:R1:W3:Y:S02]  /*9250*/  SYNCS.PHASECHK.TRANS64.TRYWAIT P0, [R0+URZ], R3 ;  /* 0x00000003000075a7 */ /* 0x0022e400080011ff */
[----:B---3--:R-:W-:Y:S05]  /*9260*/  @!P0 NANOSLEEP.SYNCS 0x989680 ;  /* 0x009896800000895d */ /* 0x008fea0003900000 */
[----:B------:R-:W3:Y:S02]  /*9270*/  @!P0 SYNCS.PHASECHK.TRANS64 P0, [R0+URZ], R3 ;  /* 0x00000003000085a7 */ /* 0x000ee400080010ff */
[----:B---3--:R-:W-:Y:S05]  /*9280*/  @!P0 BRA `(.L_x_155) ;  /* 0xfffffffc00f08947 */ /* 0x008fea000383ffff */
[----:B------:R-:W-:Y:S05]  /*9290*/  BRA `(.L_x_156) ;  /* 0xffffff9800907947 */ /* 0x000fea000383ffff */
.L_x_49:
[----:B------:R-:W-:-:S07]  /*92a0*/  MOV R0, UR5 ;  /* 0x0000000500007c02 */ /* 0x000fce0008000f00 */
.L_x_157:
[----:B-1----:R1:W3:Y:S02]  /*92b0*/  SYNCS.PHASECHK.TRANS64.TRYWAIT P0, [R0+URZ], R3 ;  /* 0x00000003000075a7 */ /* 0x0022e400080011ff */
[----:B---3--:R-:W-:Y:S05]  /*92c0*/  @!P0 NANOSLEEP.SYNCS 0x989680 ;  /* 0x009896800000895d */ /* 0x008fea0003900000 */
[----:B------:R-:W3:Y:S02]  /*92d0*/  @!P0 SYNCS.PHASECHK.TRANS64 P0, [R0+URZ], R3 ;  /* 0x00000003000085a7 */ /* 0x000ee400080010ff */
[----:B---3--:R-:W-:Y:S05]  /*92e0*/  @!P0 BRA `(.L_x_157) ;  /* 0xfffffffc00f08947 */ /* 0x008fea000383ffff */
[----:B------:R-:W-:Y:S05]  /*92f0*/  BRA `(.L_x_158) ;  /* 0xffffff98009c7947 */ /* 0x000fea000383ffff */
.L_x_50:
[----:B------:R-:W-:-:S07]  /*9300*/  MOV R0, UR5 ;  /* 0x0000000500007c02 */ /* 0x000fce0008000f00 */
.L_x_159:
[----:B-1----:R1:W3:Y:S02]  /*9310*/  SYNCS.PHASECHK.TRANS64.TRYWAIT P0, [R0+URZ], R3 ;  /* 0x00000003000075a7 */ /* 0x0022e400080011ff */
[----:B---3--:R-:W-:Y:S05]  /*9320*/  @!P0 NANOSLEEP.SYNCS 0x989680 ;  /* 0x009896800000895d */ /* 0x008fea0003900000 */
[----:B------:R-:W3:Y:S02]  /*9330*/  @!P0 SYNCS.PHASECHK.TRANS64 P0, [R0+URZ], R3 ;  /* 0x00000003000085a7 */ /* 0x000ee400080010ff */
[----:B---3--:R-:W-:Y:S05]  /*9340*/  @!P0 BRA `(.L_x_159) ;  /* 0xfffffffc00f08947 */ /* 0x008fea000383ffff */
[----:B------:R-:W-:Y:S05]  /*9350*/  BRA `(.L_x_160) ;  /* 0xffffff9800a87947 */ /* 0x000fea000383ffff */
.L_x_53:
[----:B--2---:R2:W3:Y:S02]  /*9360*/  SYNCS.PHASECHK.TRANS64.TRYWAIT P0, [R2+URZ+0x130], R5 ;  /* 0x00013005020075a7 */ /* 0x0044e400080011ff */
[----:B---3--:R-:W-:Y:S05]  /*9370*/  @!P0 NANOSLEEP.SYNCS 0x989680 ;  /* 0x009896800000895d */ /* 0x008fea0003900000 */
[----:B------:R-:W3:Y:S02]  /*9380*/  @!P0 SYNCS.PHASECHK.TRANS64 P0, [R2+URZ+0x130], R5 ;  /* 0x00013005020085a7 */ /* 0x000ee400080010ff */
[----:B---3--:R-:W-:Y:S05]  /*9390*/  @!P0 BRA `(.L_x_53) ;  /* 0xfffffffc00f08947 */ /* 0x008fea000383ffff */
[----:B------:R-:W-:Y:S05]  /*93a0*/  BRA `(.L_x_161) ;  /* 0xffffff9c000c7947 */ /* 0x000fea000383ffff */
.L_x_54:
[----:B------:R-:W-:-:S07]  /*93b0*/  MOV R2, UR4 ;  /* 0x0000000400027c02 */ /* 0x000fce0008000f00 */
.L_x_162:
[----:B--2---:R2:W3:Y:S02]  /*93c0*/  SYNCS.PHASECHK.TRANS64.TRYWAIT P0, [R2+URZ+0xe0], R5 ;  /* 0x0000e005020075a7 */ /* 0x0044e400080011ff */
[----:B---3--:R-:W-:Y:S05]  /*93d0*/  @!P0 NANOSLEEP.SYNCS 0x989680 ;  /* 0x009896800000895d */ /* 0x008fea0003900000 */
[----:B------:R-:W3:Y:S02]  /*93e0*/  @!P0 SYNCS.PHASECHK.TRANS64 P0, [R2+URZ+0xe0], R5 ;  /* 0x0000e005020085a7 */ /* 0x000ee400080010ff */
[----:B---3--:R-:W-:Y:S05]  /*93f0*/  @!P0 BRA `(.L_x_162) ;  /* 0xfffffffc00f08947 */ /* 0x008fea000383ffff */
[----:B------:R-:W-:Y:S05]  /*9400*/  BRA `(.L_x_163) ;  /* 0xffffff9c001c7947 */ /* 0x000fea000383ffff */
.L_x_55:
[----:B--2---:R2:W3:Y:S02]  /*9410*/  SYNCS.PHASECHK.TRANS64.TRYWAIT P1, [R2+URZ+0xd0], R5 ;  /* 0x0000d005020075a7 */ /* 0x0044e400080211ff */
[----:B---3--:R-:W-:Y:S05]  /*9420*/  @!P1 NANOSLEEP.SYNCS 0x989680 ;  /* 0x009896800000995d */ /* 0x008fea0003900000 */
[----:B------:R-:W3:Y:S02]  /*9430*/  @!P1 SYNCS.PHASECHK.TRANS64 P1, [R2+URZ+0xd0], R5 ;  /* 0x0000d005020095a7 */ /* 0x000ee400080210ff */
[----:B---3--:R-:W-:Y:S05]  /*9440*/  @!P1 BRA `(.L_x_55) ;  /* 0xfffffffc00f09947 */ /* 0x008fea000383ffff */
[----:B------:R-:W-:Y:S05]  /*9450*/  BRA `(.L_x_164) ;  /* 0xffffff9c004c7947 */ /* 0x000fea000383ffff */
.L_x_58:
[----:B------:R-:W-:-:S07]  /*9460*/  MOV R0, UR4 ;  /* 0x0000000400007c02 */ /* 0x000fce0008000f00 */
.L_x_165:
[----:B--2---:R2:W3:Y:S02]  /*9470*/  SYNCS.PHASECHK.TRANS64.TRYWAIT P0, [R0+URZ+0xe0], R3 ;  /* 0x0000e003000075a7 */ /* 0x0044e400080011ff */
[----:B---3--:R-:W-:Y:S05]  /*9480*/  @!P0 NANOSLEEP.SYNCS 0x989680 ;  /* 0x009896800000895d */ /* 0x008fea0003900000 */
[----:B------:R-:W3:Y:S02]  /*9490*/  @!P0 SYNCS.PHASECHK.TRANS64 P0, [R0+URZ+0xe0], R3 ;  /* 0x0000e003000085a7 */ /* 0x000ee400080010ff */
[----:B---3--:R-:W-:Y:S05]  /*94a0*/  @!P0 BRA `(.L_x_165) ;  /* 0xfffffffc00f08947 */ /* 0x008fea000383ffff */
[----:B------:R-:W-:Y:S05]  /*94b0*/  BRA `(.L_x_57) ;  /* 0xffffff9c00a07947 */ /* 0x000fea000383ffff */
.L_x_65:
[----:B-1----:R1:W2:Y:S02]  /*94c0*/  SYNCS.PHASECHK.TRANS64.TRYWAIT P1, [R0+URZ+0xd0], R5 ;  /* 0x0000d005000075a7 */ /* 0x0022a400080211ff */
[----:B--2---:R-:W-:Y:S05]  /*94d0*/  @!P1 NANOSLEEP.SYNCS 0x989680 ;  /* 0x009896800000995d */ /* 0x004fea0003900000 */
[----:B------:R-:W2:Y:S02]  /*94e0*/  @!P1 SYNCS.PHASECHK.TRANS64 P1, [R0+URZ+0xd0], R5 ;  /* 0x0000d005000095a7 */ /* 0x000ea400080210ff */
[----:B--2---:R-:W-:Y:S05]  /*94f0*/  @!P1 BRA `(.L_x_65) ;  /* 0xfffffffc00f09947 */ /* 0x004fea000383ffff */
[----:B------:R-:W-:Y:S05]  /*9500*/  BRA `(.L_x_166) ;  /* 0xffffffa400187947 */ /* 0x000fea000383ffff */
.L_x_66:
[----:B------:R-:W-:-:S07]  /*9510*/  MOV R3, UR31 ;  /* 0x0000001f00037c02 */ /* 0x000fce0008000f00 */
.L_x_167:
[----:B-1----:R1:W2:Y:S02]  /*9520*/  SYNCS.PHASECHK.TRANS64.TRYWAIT P0, [R3+URZ+0x110], R0 ;  /* 0x00011000030075a7 */ /* 0x0022a400080011ff */
[----:B--2---:R-:W-:Y:S05]  /*9530*/  @!P0 NANOSLEEP.SYNCS 0x989680 ;  /* 0x009896800000895d */ /* 0x004fea0003900000 */
[----:B------:R-:W2:Y:S02]  /*9540*/  @!P0 SYNCS.PHASECHK.TRANS64 P0, [R3+URZ+0x110], R0 ;  /* 0x00011000030085a7 */ /* 0x000ea400080010ff */
[----:B--2---:R-:W-:Y:S05]  /*9550*/  @!P0 BRA `(.L_x_167) ;  /* 0xfffffffc00f08947 */ /* 0x004fea000383ffff */
[----:B------:R-:W-:Y:S05]  /*9560*/  BRA `(.L_x_168) ;  /* 0xffffffa400687947 */ /* 0x000fea000383ffff */
.L_x_69:
[----:B------:R-:W-:Y:S07]  /*9570*/  MOV R0, UR5 ;  /* 0x0000000500007c02 */ /* 0x000fee0008000f00 */
.L_x_169:
[----:B-1----:R1:W2:Y:S02]  /*9580*/  SYNCS.PHASECHK.TRANS64.TRYWAIT P0, [R0+URZ], R3 ;  /* 0x00000003000075a7 */ /* 0x0022a400080011ff */
[----:B--2---:R-:W-:Y:S05]  /*9590*/  @!P0 NANOSLEEP.SYNCS 0x989680 ;  /* 0x009896800000895d */ /* 0x004fea0003900000 */
[----:B------:R-:W2:Y:S02]  /*95a0*/  @!P0 SYNCS.PHASECHK.TRANS64 P0, [R0+URZ], R3 ;  /* 0x00000003000085a7 */ /* 0x000ea400080010ff */
[----:B--2---:R-:W-:Y:S05]  /*95b0*/  @!P0 BRA `(.L_x_169) ;  /* 0xfffffffc00f08947 */ /* 0x004fea000383ffff */
[----:B------:R-:W-:Y:S05]  /*95c0*/  BRA `(.L_x_68) ;  /* 0xffffffa400847947 */ /* 0x000fea000383ffff */
.L_x_72:
[----:B------:R-:W-:-:S07]  /*95d0*/  MOV R0, UR4 ;  /* 0x0000000400007c02 */ /* 0x000fce0008000f00 */
.L_x_170:
[----:B--2---:R2:W4:Y:S02]  /*95e0*/  SYNCS.PHASECHK.TRANS64.TRYWAIT P0, [R0+URZ], R3 ;  /* 0x00000003000075a7 */ /* 0x00452400080011ff */
[----:B----4-:R-:W-:Y:S05]  /*95f0*/  @!P0 NANOSLEEP.SYNCS 0x989680 ;  /* 0x009896800000895d */ /* 0x010fea0003900000 */
[----:B------:R-:W4:Y:S02]  /*9600*/  @!P0 SYNCS.PHASECHK.TRANS64 P0, [R0+URZ], R3 ;  /* 0x00000003000085a7 */ /* 0x000f2400080010ff */
[----:B----4-:R-:W-:Y:S05]  /*9610*/  @!P0 BRA `(.L_x_170) ;  /* 0xfffffffc00f08947 */ /* 0x010fea000383ffff */
[----:B------:R-:W-:Y:S05]  /*9620*/  BRA `(.L_x_171) ;  /* 0xffffffa800607947 */ /* 0x000fea000383ffff */
.L_x_73:
[----:B------:R-:W-:-:S07]  /*9630*/  MOV R0, UR5 ;  /* 0x0000000500007c02 */ /* 0x000fce0008000f00 */
.L_x_172:
[----:B-1----:R1:W2:Y:S02]  /*9640*/  SYNCS.PHASECHK.TRANS64.TRYWAIT P0, [R0+URZ], R3 ;  /* 0x00000003000075a7 */ /* 0x0022a400080011ff */
[----:B--2---:R-:W-:Y:S05]  /*9650*/  @!P0 NANOSLEEP.SYNCS 0x989680 ;  /* 0x009896800000895d */ /* 0x004fea0003900000 */
[----:B------:R-:W2:Y:S02]  /*9660*/  @!P0 SYNCS.PHASECHK.TRANS64 P0, [R0+URZ], R3 ;  /* 0x00000003000085a7 */ /* 0x000ea400080010ff */
[----:B--2---:R-:W-:Y:S05]  /*9670*/  @!P0 BRA `(.L_x_172) ;  /* 0xfffffffc00f08947 */ /* 0x004fea000383ffff */
[----:B------:R-:W-:Y:S05]  /*9680*/  BRA `(.L_x_173) ;  /* 0xffffffa8006c7947 */ /* 0x000fea000383ffff */
.L_x_74:
[----:B------:R-:W-:-:S07]  /*9690*/  MOV R0, UR5 ;  /* 0x0000000500007c02 */ /* 0x000fce0008000f00 */
.L_x_174:
[----:B-1----:R1:W2:Y:S02]  /*96a0*/  SYNCS.PHASECHK.TRANS64.TRYWAIT P0, [R0+URZ], R3 ;  /* 0x00000003000075a7 */ /* 0x0022a400080011ff */
[----:B--2---:R-:W-:Y:S05]  /*96b0*/  @!P0 NANOSLEEP.SYNCS 0x989680 ;  /* 0x009896800000895d */ /* 0x004fea0003900000 */
[----:B------:R-:W2:Y:S02]  /*96c0*/  @!P0 SYNCS.PHASECHK.TRANS64 P0, [R0+URZ], R3 ;  /* 0x00000003000085a7 */ /* 0x000ea400080010ff */
[----:B--2---:R-:W-:Y:S05]  /*96d0*/  @!P0 BRA `(.L_x_174) ;  /* 0xfffffffc00f08947 */ /* 0x004fea000383ffff */
[----:B------:R-:W-:Y:S05]  /*96e0*/  BRA `(.L_x_175) ;  /* 0xffffffa800787947 */ /* 0x000fea000383ffff */
.L_x_75:
[----:B------:R-:W-:-:S07]  /*96f0*/  MOV R0, UR4 ;  /* 0x0000000400007c02 */ /* 0x000fce0008000f00 */
.L_x_176:
[----:B-1----:R1:W2:Y:S02]  /*9700*/  SYNCS.PHASECHK.TRANS64.TRYWAIT P0, [R0+URZ], R3 ;  /* 0x00000003000075a7 */ /* 0x0022a400080011ff */
[----:B--2---:R-:W-:Y:S05]  /*9710*/  @!P0 NANOSLEEP.SYNCS 0x989680 ;  /* 0x009896800000895d */ /* 0x004fea0003900000 */
[----:B------:R-:W2:Y:S02]  /*9720*/  @!P0 SYNCS.PHASECHK.TRANS64 P0, [R0+URZ], R3 ;  /* 0x00000003000085a7 */ /* 0x000ea400080010ff */
[----:B--2---:R-:W-:Y:S05]  /*9730*/  @!P0 BRA `(.L_x_176) ;  /* 0xfffffffc00f08947 */ /* 0x004fea000383ffff */
[----:B------:R-:W-:Y:S05]  /*9740*/  BRA `(.L_x_177) ;  /* 0xffffffa800847947 */ /* 0x000fea000383ffff */
.L_x_80:
[----:B--2---:R2:W3:Y:S02]  /*9750*/  SYNCS.PHASECHK.TRANS64.TRYWAIT P0, [R12+URZ+0xd0], R9 ;  /* 0x0000d0090c0075a7 */ /* 0x0044e400080011ff */
[----:B---3--:R-:W-:Y:S05]  /*9760*/  @!P0 NANOSLEEP.SYNCS 0x989680 ;  /* 0x009896800000895d */ /* 0x008fea0003900000 */
[----:B------:R-:W3:Y:S02]  /*9770*/  @!P0 SYNCS.PHASECHK.TRANS64 P0, [R12+URZ+0xd0], R9 ;  /* 0x0000d0090c0085a7 */ /* 0x000ee400080010ff */
[----:B---3--:R-:W-:Y:S05]  /*9780*/  @!P0 BRA `(.L_x_80) ;  /* 0xfffffffc00f08947 */ /* 0x008fea000383ffff */
[----:B------:R-:W-:Y:S05]  /*9790*/  BRA `(.L_x_178) ;  /* 0xffffffac00b47947 */ /* 0x000fea000383ffff */
.L_x_83:
[----:B------:R-:W-:Y:S07]  /*97a0*/  MOV R0, UR21 ;  /* 0x0000001500007c02 */ /* 0x000fee0008000f00 */
.L_x_179:
[----:B--2---:R2:W3:Y:S02]  /*97b0*/  SYNCS.PHASECHK.TRANS64.TRYWAIT P2, [R0+URZ+0xc8], R11 ;  /* 0x0000c80b000075a7 */ /* 0x0044e400080411ff */
[----:B---3--:R-:W-:Y:S05]  /*97c0*/  @!P2 NANOSLEEP.SYNCS 0x989680 ;  /* 0x009896800000a95d */ /* 0x008fea0003900000 */
[----:B------:R-:W3:Y:S02]  /*97d0*/  @!P2 SYNCS.PHASECHK.TRANS64 P2, [R0+URZ+0xc8], R11 ;  /* 0x0000c80b0000a5a7 */ /* 0x000ee400080410ff */
[----:B---3--:R-:W-:Y:S05]  /*97e0*/  @!P2 BRA `(.L_x_179) ;  /* 0xfffffffc00f0a947 */ /* 0x008fea000383ffff */
[----:B------:R-:W-:Y:S05]  /*97f0*/  BRA `(.L_x_82) ;  /* 0xffffffb4001c7947 */ /* 0x000fea000383ffff */
.L_x_86:
[----:B--2---:R-:W-:Y:S07]  /*9800*/  MOV R0, UR21 ;  /* 0x0000001500007c02 */ /* 0x004fee0008000f00 */
.L_x_180:
[----:B--2---:R2:W3:Y:S02]  /*9810*/  SYNCS.PHASECHK.TRANS64.TRYWAIT P0, [R0+URZ+0xa0], R9 ;  /* 0x0000a009000075a7 */ /* 0x0044e400080011ff */
[----:B---3--:R-:W-:Y:S05]  /*9820*/  @!P0 NANOSLEEP.SYNCS 0x989680 ;  /* 0x009896800000895d */ /* 0x008fea0003900000 */
[----:B------:R-:W3:Y:S02]  /*9830*/  @!P0 SYNCS.PHASECHK.TRANS64 P0, [R0+URZ+0xa0], R9 ;  /* 0x0000a009000085a7 */ /* 0x000ee400080010ff */
[----:B---3--:R-:W-:Y:S05]  /*9840*/  @!P0 BRA `(.L_x_180) ;  /* 0xfffffffc00f08947 */ /* 0x008fea000383ffff */
[----:B------:R-:W-:Y:S05]  /*9850*/  BRA `(.L_x_181) ;  /* 0xffffffb400787947 */ /* 0x000fea000383ffff */
.L_x_87:
[----:B------:R-:W-:Y:S07]  /*9860*/  MOV R0, UR21 ;  /* 0x0000001500007c02 */ /* 0x000fee0008000f00 */
.L_x_182:
[----:B--2---:R2:W3:Y:S02]  /*9870*/  SYNCS.PHASECHK.TRANS64.TRYWAIT P0, [R0+URZ+0xa8], R9 ;  /* 0x0000a809000075a7 */ /* 0x0044e400080011ff */
[----:B---3--:R-:W-:Y:S05]  /*9880*/  @!P0 NANOSLEEP.SYNCS 0x989680 ;  /* 0x009896800000895d */ /* 0x008fea0003900000 */
[----:B------:R-:W3:Y:S02]  /*9890*/  @!P0 SYNCS.PHASECHK.TRANS64 P0, [R0+URZ+0xa8], R9 ;  /* 0x0000a809000085a7 */ /* 0x000ee400080010ff */
[----:B---3--:R-:W-:Y:S05]  /*98a0*/  @!P0 BRA `(.L_x_182) ;  /* 0xfffffffc00f08947 */ /* 0x008fea000383ffff */
[----:B------:R-:W-:Y:S05]  /*98b0*/  BRA `(.L_x_183) ;  /* 0xffffffb400b07947 */ /* 0x000fea000383ffff */
.L_x_88:
[----:B------:R-:W-:Y:S07]  /*98c0*/  MOV R0, UR21 ;  /* 0x0000001500007c02 */ /* 0x000fee0008000f00 */
.L_x_184:
[----:B--2---:R2:W3:Y:S02]  /*98d0*/  SYNCS.PHASECHK.TRANS64.TRYWAIT P0, [R0+URZ+0xb0], R9 ;  /* 0x0000b009000075a7 */ /* 0x0044e400080011ff */
[----:B---3--:R-:W-:Y:S05]  /*98e0*/  @!P0 NANOSLEEP.SYNCS 0x989680 ;  /* 0x009896800000895d */ /* 0x008fea0003900000 */
[----:B------:R-:W3:Y:S02]  /*98f0*/  @!P0 SYNCS.PHASECHK.TRANS64 P0, [R0+URZ+0xb0], R9 ;  /* 0x0000b009000085a7 */ /* 0x000ee400080010ff */
[----:B---3--:R-:W-:Y:S05]  /*9900*/  @!P0 BRA `(.L_x_184) ;  /* 0xfffffffc00f08947 */ /* 0x008fea000383ffff */
[----:B------:R-:W-:Y:S05]  /*9910*/  BRA `(.L_x_185) ;  /* 0xffffffb400f47947 */ /* 0x000fea000383ffff */
.L_x_89:
[----:B------:R-:W-:Y:S07]  /*9920*/  MOV R0, UR21 ;  /* 0x0000001500007c02 */ /* 0x000fee0008000f00 */
.L_x_186:
[----:B--2---:R2:W3:Y:S02]  /*9930*/  SYNCS.PHASECHK.TRANS64.TRYWAIT P0, [R0+URZ+0xb8], R9 ;  /* 0x0000b809000075a7 */ /* 0x0044e400080011ff */
[----:B---3--:R-:W-:Y:S05]  /*9940*/  @!P0 NANOSLEEP.SYNCS 0x989680 ;  /* 0x009896800000895d */ /* 0x008fea0003900000 */
[----:B------:R-:W3:Y:S02]  /*9950*/  @!P0 SYNCS.PHASECHK.TRANS64 P0, [R0+URZ+0xb8], R9 ;  /* 0x0000b809000085a7 */ /* 0x000ee400080010ff */
[----:B---3--:R-:W-:Y:S05]  /*9960*/  @!P0 BRA `(.L_x_186) ;  /* 0xfffffffc00f08947 */ /* 0x008fea000383ffff */
[----:B------:R-:W-:Y:S05]  /*9970*/  BRA `(.L_x_187) ;  /* 0xffffffb800347947 */ /* 0x000fea000383ffff */
.L_x_91:
[----:B------:R-:W-:-:S07]  /*9980*/  MOV R0, UR21 ;  /* 0x0000001500007c02 */ /* 0x000fce0008000f00 */
.L_x_188:
[----:B---3--:R3:W4:Y:S02]  /*9990*/  SYNCS.PHASECHK.TRANS64.TRYWAIT P0, [R0+URZ+0xa0], R3 ;  /* 0x0000a003000075a7 */ /* 0x00872400080011ff */
[----:B----4-:R-:W-:Y:S05]  /*99a0*/  @!P0 NANOSLEEP.SYNCS 0x989680 ;  /* 0x009896800000895d */ /* 0x010fea0003900000 */
[----:B------:R-:W4:Y:S02]  /*99b0*/  @!P0 SYNCS.PHASECHK.TRANS64 P0, [R0+URZ+0xa0], R3 ;  /* 0x0000a003000085a7 */ /* 0x000f2400080010ff */
[----:B----4-:R-:W-:Y:S05]  /*99c0*/  @!P0 BRA `(.L_x_188) ;  /* 0xfffffffc00f08947 */ /* 0x010fea000383ffff */
[----:B------:R-:W-:Y:S05]  /*99d0*/  BRA `(.L_x_189) ;  /* 0xffffffb800ac7947 */ /* 0x000fea000383ffff */
.L_x_92:
[----:B---3--:R-:W-:-:S07]  /*99e0*/  MOV R0, UR21 ;  /* 0x0000001500007c02 */ /* 0x008fce0008000f00 */
.L_x_190:
[----:B---3--:R3:W4:Y:S02]  /*99f0*/  SYNCS.PHASECHK.TRANS64.TRYWAIT P0, [R0+URZ+0xa8], R3 ;  /* 0x0000a803000075a7 */ /* 0x00872400080011ff */
[----:B----4-:R-:W-:Y:S05]  /*9a00*/  @!P0 NANOSLEEP.SYNCS 0x989680 ;  /* 0x009896800000895d */ /* 0x010fea0003900000 */
[----:B------:R-:W4:Y:S02]  /*9a10*/  @!P0 SYNCS.PHASECHK.TRANS64 P0, [R0+URZ+0xa8], R3 ;  /* 0x0000a803000085a7 */ /* 0x000f2400080010ff */
[----:B----4-:R-:W-:Y:S05]  /*9a20*/  @!P0 BRA `(.L_x_190) ;  /* 0xfffffffc00f08947 */ /* 0x010fea000383ffff */
[----:B------:R-:W-:Y:S05]  /*9a30*/  BRA `(.L_x_191) ;  /* 0xffffffb8009c7947 */ /* 0x000fea000383ffff */
.L_x_93:
[----:B---3--:R-:W-:-:S07]  /*9a40*/  MOV R0, UR21 ;  /* 0x0000001500007c02 */ /* 0x008fce0008000f00 */
.L_x_192:
[----:B---3--:R3:W4:Y:S02]  /*9a50*/  SYNCS.PHASECHK.TRANS64.TRYWAIT P0, [R0+URZ+0xb0], R3 ;  /* 0x0000b003000075a7 */ /* 0x00872400080011ff */
[----:B----4-:R-:W-:Y:S05]  /*9a60*/  @!P0 NANOSLEEP.SYNCS 0x989680 ;  /* 0x009896800000895d */ /* 0x010fea0003900000 */
[----:B------:R-:W4:Y:S02]  /*9a70*/  @!P0 SYNCS.PHASECHK.TRANS64 P0, [R0+URZ+0xb0], R3 ;  /* 0x0000b003000085a7 */ /* 0x000f2400080010ff */
[----:B----4-:R-:W-:Y:S05]  /*9a80*/  @!P0 BRA `(.L_x_192) ;  /* 0xfffffffc00f08947 */ /* 0x010fea000383ffff */
[----:B------:R-:W-:Y:S05]  /*9a90*/  BRA `(.L_x_193) ;  /* 0xffffffb8008c7947 */ /* 0x000fea000383ffff */
.L_x_95:
[----:B-1----:R1:W2:Y:S02]  /*9aa0*/  SYNCS.PHASECHK.TRANS64.TRYWAIT P0, [R3+URZ+0xd0], R0 ;  /* 0x0000d000030075a7 */ /* 0x0022a400080011ff */
[----:B--2---:R-:W-:Y:S05]  /*9ab0*/  @!P0 NANOSLEEP.SYNCS 0x989680 ;  /* 0x009896800000895d */ /* 0x004fea0003900000 */
[----:B------:R-:W2:Y:S02]  /*9ac0*/  @!P0 SYNCS.PHASECHK.TRANS64 P0, [R3+URZ+0xd0], R0 ;  /* 0x0000d000030085a7 */ /* 0x000ea400080010ff */
[----:B--2---:R-:W-:Y:S05]  /*9ad0*/  @!P0 BRA `(.L_x_95) ;  /* 0xfffffffc00f08947 */ /* 0x004fea000383ffff */
[----:B------:R-:W-:Y:S05]  /*9ae0*/  BRA `(.L_x_194) ;  /* 0xffffffbc005c7947 */ /* 0x000fea000383ffff */
.L_x_106:
[----:B-1----:R-:W-:Y:S04]  /*9af0*/  MOV R0, UR44 ;  /* 0x0000002c00007c02 */ /* 0x002fe80008000f00 */
[----:B------:R1:W2:Y:S03]  /*9b00*/  SYNCS.PHASECHK.TRANS64.TRYWAIT P1, [R0+URZ+0x80], R5 ;  /* 0x00008005000075a7 */ /* 0x0002a600080211ff */
[----:B--2---:R-:W-:Y:S05]  /*9b10*/  @!P1 NANOSLEEP.SYNCS 0x989680 ;  /* 0x009896800000995d */ /* 0x004fea0003900000 */
[----:B------:R-:W2:Y:S02]  /*9b20*/  @!P1 SYNCS.PHASECHK.TRANS64 P1, [R0+URZ+0x80], R5 ;  /* 0x00008005000095a7 */ /* 0x000ea400080210ff */
[----:B--2---:R-:W-:Y:S05]  /*9b30*/  @!P1 BRA `(.L_x_106) ;  /* 0xfffffffc00ec9947 */ /* 0x004fea000383ffff */
[----:B------:R-:W-:Y:S05]  /*9b40*/  BRA `(.L_x_105) ;  /* 0xffffffc800f07947 */ /* 0x000fea000383ffff */
.L_x_108:
[----:B-1----:R1:W4:Y:S02]  /*9b50*/  SYNCS.PHASECHK.TRANS64.TRYWAIT P0, [R80+URZ+0xf0], R3 ;  /* 0x0000f003500075a7 */ /* 0x00232400080011ff */
[----:B----4-:R-:W-:Y:S05]  /*9b60*/  @!P0 NANOSLEEP.SYNCS 0x989680 ;  /* 0x009896800000895d */ /* 0x010fea0003900000 */
[----:B------:R-:W4:Y:S02]  /*9b70*/  @!P0 SYNCS.PHASECHK.TRANS64 P0, [R80+URZ+0xf0], R3 ;  /* 0x0000f003500085a7 */ /* 0x000f2400080010ff */
[----:B----4-:R-:W-:Y:S05]  /*9b80*/  @!P0 BRA `(.L_x_108) ;  /* 0xfffffffc00f08947 */ /* 0x010fea000383ffff */
[----:B------:R-:W-:Y:S05]  /*9b90*/  BRA `(.L_x_107) ;  /* 0xffffffcc001c7947 */ /* 0x000fea000383ffff */
.L_x_117:
[----:B-1----:R1:W2:Y:S02]  /*9ba0*/  SYNCS.PHASECHK.TRANS64.TRYWAIT P0, [R3+URZ+0x80], R0 ;  /* 0x00008000030075a7 */ /* 0x0022a400080011ff */
[----:B--2---:R-:W-:Y:S05]  /*9bb0*/  @!P0 NANOSLEEP.SYNCS 0x989680 ;  /* 0x009896800000895d */ /* 0x004fea0003900000 */
[----:B------:R-:W2:Y:S02]  /*9bc0*/  @!P0 SYNCS.PHASECHK.TRANS64 P0, [R3+URZ+0x80], R0 ;  /* 0x00008000030085a7 */ /* 0x000ea400080010ff */
[----:B--2---:R-:W-:Y:S05]  /*9bd0*/  @!P0 BRA `(.L_x_117) ;  /* 0xfffffffc00f08947 */ /* 0x004fea000383ffff */
[----:B------:R-:W-:Y:S05]  /*9be0*/  BRA `(.L_x_116) ;  /* 0xffffffd400407947 */ /* 0x000fea000383ffff */
.L_x_125:
[----:B-1----:R1:W3:Y:S02]  /*9bf0*/  SYNCS.PHASECHK.TRANS64.TRYWAIT P0, [R89+URZ+0x80], R4 ;  /* 0x00008004590075a7 */ /* 0x0022e400080011ff */
[----:B---3--:R-:W-:Y:S05]  /*9c00*/  @!P0 NANOSLEEP.SYNCS 0x989680 ;  /* 0x009896800000895d */ /* 0x008fea0003900000 */
[----:B------:R-:W3:Y:S02]  /*9c10*/  @!P0 SYNCS.PHASECHK.TRANS64 P0, [R89+URZ+0x80], R4 ;  /* 0x00008004590085a7 */ /* 0x000ee400080010ff */
[----:B---3--:R-:W-:Y:S05]  /*9c20*/  @!P0 BRA `(.L_x_125) ;  /* 0xfffffffc00f08947 */ /* 0x008fea000383ffff */
[----:B------:R-:W-:Y:S05]  /*9c30*/  BRA `(.L_x_124) ;  /* 0xffffffdc00887947 */ /* 0x000fea000383ffff */
.L_x_133:
[----:B-1----:R1:W3:Y:S02]  /*9c40*/  SYNCS.PHASECHK.TRANS64.TRYWAIT P0, [R92+URZ+0x80], R3 ;  /* 0x000080035c0075a7 */ /* 0x0022e400080011ff */
[----:B---3--:R-:W-:Y:S05]  /*9c50*/  @!P0 NANOSLEEP.SYNCS 0x989680 ;  /* 0x009896800000895d */ /* 0x008fea0003900000 */
[----:B------:R-:W3:Y:S02]  /*9c60*/  @!P0 SYNCS.PHASECHK.TRANS64 P0, [R92+URZ+0x80], R3 ;  /* 0x000080035c0085a7 */ /* 0x000ee400080010ff */
[----:B---3--:R-:W-:Y:S05]  /*9c70*/  @!P0 BRA `(.L_x_133) ;  /* 0xfffffffc00f08947 */ /* 0x008fea000383ffff */
[----:B------:R-:W-:Y:S05]  /*9c80*/  BRA `(.L_x_132) ;  /* 0xffffffe400cc7947 */ /* 0x000fea000383ffff */
        .weak           $__internal_0_$__cuda_sm10x_tcgen05_guardrail_trap_col_being_dealloced_not_returned_by_alloc
        .type           $__internal_0_$__cuda_sm10x_tcgen05_guardrail_trap_col_being_dealloced_not_returned_by_alloc,@function
        .size           $__internal_0_$__cuda_sm10x_tcgen05_guardrail_trap_col_being_dealloced_not_returned_by_alloc,($__internal_1_$__cuda_sm10x_tcgen05_guardrail_trap_phase_invalid_during_alloc - $__internal_0_$__cuda_sm10x_tcgen05_guardrail_trap_col_being_dealloced_not_returned_by_alloc)
$__internal_0_$__cuda_sm10x_tcgen05_guardrail_trap_col_being_dealloced_not_returned_by_alloc:
[----:B------:R-:W-:Y:S05]  /*9c90*/  BPT.TRAP 0x1 ;  /* 0x000000040000795c */ /* 0x000fea0000300000 */
[----:B------:R-:W-:-:S04]  /*9ca0*/  HFMA2 R3, -RZ, RZ, 0, 0 ;  /* 0x00000000ff037431 */ /* 0x000fc800000001ff */
[----:B------:R-:W-:Y:S05]  /*9cb0*/  RET.REL.NODEC R2 `(_ZN7cutlass13device_kernelINS_4gemm6kernel13GemmUniversalIN4cute5tupleIJiiiiEEENS1_10collective13CollectiveMmaINS1_35MainloopSm100TmaUmmaWarpSpecializedILi8ELi2ELi4ENS5_IJNS4_1CILi4EEENSA_ILi2EEENSA_ILi1EEEEEEEENS5_IJNSA_ILi64EEENSA_ILi128EEENSA_ILi32EEEEEENS_10tfloat32_tENS5_IJlSD_lEEESK_SL_NS4_8TiledMMAINS4_8MMA_AtomIJNS4_17SM100_MMA_TF32_SSISK_SK_fLi64ELi128ELNS4_4UMMA5MajorE0ELSQ_0ELNSP_7ScaleInE0ELSR_0EEEEEENS4_6LayoutINS5_IJSD_SD_SD_EEENS5_IJNSA_ILi0EEESW_SW_EEEEENS5_IJNS4_10UnderscoreESZ_SZ_EEEEENS4_23SM90_TMA_LOAD_MULTICASTENS4_14ComposedLayoutINS4_7SwizzleILi3ELi4ELi3EEENS4_18smem_ptr_flag_bitsILi32EEENSU_INS5_IJNSA_ILi8EEESI_EEENS5_IJSI_SD_EEEEEEEvNS4_8identityES12_S1C_vS1D_EENS_8epilogue10collective18CollectiveEpilogueINS1F_23Sm100TmaWarpSpecializedILi4ELi2ELi16ELb1ELb0EEEJSJ_NS5_IJNSU_ISG_SD_EENSU_ISI_SD_EEEEESK_SL_SK_SL_NS1F_6fusion15FusionCallbacksIS1J_NS1N_17LinearCombinationISK_fSK_fLNS_15FloatRoundStyleE2EEESJ_S1M_JEEENS4_5SM1004TMEM4LOAD26SM100_TMEM_LOAD_16dp128b8xENS4_13SM90_TMA_LOADES1C_NS4_17SM75_U32x4_LDSM_NENS4_14SM90_TMA_STOREES1C_NS4_17SM90_U32x4_STSM_NENS4_39AutoVectorizingCopyWithAssumedAlignmentILi128EEEEEEvvEEEEvNT_6ParamsE) ;  /* 0xffffff6002d07950 */ /* 0x000fea0003c3ffff */
        .weak           $__internal_1_$__cuda_sm10x_tcgen05_guardrail_trap_phase_invalid_during_alloc
        .type           $__internal_1_$__cuda_sm10x_tcgen05_guardrail_trap_phase_invalid_during_alloc,@function
        .size           $__internal_1_$__cuda_sm10x_tcgen05_guardrail_trap_phase_invalid_during_alloc,($__internal_2_$__cuda_sm10x_tcgen05_guardrail_trap_unallocated_columns_being_dealloced - $__internal_1_$__cuda_sm10x_tcgen05_guardrail_trap_phase_invalid_during_alloc)
$__internal_1_$__cuda_sm10x_tcgen05_guardrail_trap_phase_invalid_during_alloc:
[----:B------:R-:W-:Y:S05]  /*9cc0*/  BPT.TRAP 0x1 ;  /* 0x000000040000795c */ /* 0x000fea0000300000 */
[----:B------:R-:W-:-:S04]  /*9cd0*/  MOV R5, 0x0 ;  /* 0x0000000000057802 */ /* 0x000fc80000000f00 */
[----:B------:R-:W-:Y:S05]  /*9ce0*/  RET.REL.NODEC R4 `(_ZN7cutlass13device_kernelINS_4gemm6kernel13GemmUniversalIN4cute5tupleIJiiiiEEENS1_10collective13CollectiveMmaINS1_35MainloopSm100TmaUmmaWarpSpecializedILi8ELi2ELi4ENS5_IJNS4_1CILi4EEENSA_ILi2EEENSA_ILi1EEEEEEEENS5_IJNSA_ILi64EEENSA_ILi128EEENSA_ILi32EEEEEENS_10tfloat32_tENS5_IJlSD_lEEESK_SL_NS4_8TiledMMAINS4_8MMA_AtomIJNS4_17SM100_MMA_TF32_SSISK_SK_fLi64ELi128ELNS4_4UMMA5MajorE0ELSQ_0ELNSP_7ScaleInE0ELSR_0EEEEEENS4_6LayoutINS5_IJSD_SD_SD_EEENS5_IJNSA_ILi0EEESW_SW_EEEEENS5_IJNS4_10UnderscoreESZ_SZ_EEEEENS4_23SM90_TMA_LOAD_MULTICASTENS4_14ComposedLayoutINS4_7SwizzleILi3ELi4ELi3EEENS4_18smem_ptr_flag_bitsILi32EEENSU_INS5_IJNSA_ILi8EEESI_EEENS5_IJSI_SD_EEEEEEEvNS4_8identityES12_S1C_vS1D_EENS_8epilogue10collective18CollectiveEpilogueINS1F_23Sm100TmaWarpSpecializedILi4ELi2ELi16ELb1ELb0EEEJSJ_NS5_IJNSU_ISG_SD_EENSU_ISI_SD_EEEEESK_SL_SK_SL_NS1F_6fusion15FusionCallbacksIS1J_NS1N_17LinearCombinationISK_fSK_fLNS_15FloatRoundStyleE2EEESJ_S1M_JEEENS4_5SM1004TMEM4LOAD26SM100_TMEM_LOAD_16dp128b8xENS4_13SM90_TMA_LOADES1C_NS4_17SM75_U32x4_LDSM_NENS4_14SM90_TMA_STOREES1C_NS4_17SM90_U32x4_STSM_NENS4_39AutoVectorizingCopyWithAssumedAlignmentILi128EEEEEEvvEEEEvNT_6ParamsE) ;  /* 0xffffff6004c47950 */ /* 0x000fea0003c3ffff */
        .weak           $__internal_2_$__cuda_sm10x_tcgen05_guardrail_trap_unallocated_columns_being_dealloced
        .type           $__internal_2_$__cuda_sm10x_tcgen05_guardrail_trap_unallocated_columns_being_dealloced,@function
        .size           $__internal_2_$__cuda_sm10x_tcgen05_guardrail_trap_unallocated_columns_being_dealloced,(.L_x_196 - $__internal_2_$__cuda_sm10x_tcgen05_guardrail_trap_unallocated_columns_being_dealloced)
$__internal_2_$__cuda_sm10x_tcgen05_guardrail_trap_unallocated_columns_being_dealloced:
[----:B------:R-:W-:Y:S05]  /*9cf0*/  BPT.TRAP 0x1 ;  /* 0x000000040000795c */ /* 0x000fea0000300000 */
[----:B------:R-:W-:-:S04]  /*9d00*/  HFMA2 R3, -RZ, RZ, 0, 0 ;  /* 0x00000000ff037431 */ /* 0x000fc800000001ff */
[----:B------:R-:W-:Y:S05]  /*9d10*/  RET.REL.NODEC R2 `(_ZN7cutlass13device_kernelINS_4gemm6kernel13GemmUniversalIN4cute5tupleIJiiiiEEENS1_10collective13CollectiveMmaINS1_35MainloopSm100TmaUmmaWarpSpecializedILi8ELi2ELi4ENS5_IJNS4_1CILi4EEENSA_ILi2EEENSA_ILi1EEEEEEEENS5_IJNSA_ILi64EEENSA_ILi128EEENSA_ILi32EEEEEENS_10tfloat32_tENS5_IJlSD_lEEESK_SL_NS4_8TiledMMAINS4_8MMA_AtomIJNS4_17SM100_MMA_TF32_SSISK_SK_fLi64ELi128ELNS4_4UMMA5MajorE0ELSQ_0ELNSP_7ScaleInE0ELSR_0EEEEEENS4_6LayoutINS5_IJSD_SD_SD_EEENS5_IJNSA_ILi0EEESW_SW_EEEEENS5_IJNS4_10UnderscoreESZ_SZ_EEEEENS4_23SM90_TMA_LOAD_MULTICASTENS4_14ComposedLayoutINS4_7SwizzleILi3ELi4ELi3EEENS4_18smem_ptr_flag_bitsILi32EEENSU_INS5_IJNSA_ILi8EEESI_EEENS5_IJSI_SD_EEEEEEEvNS4_8identityES12_S1C_vS1D_EENS_8epilogue10collective18CollectiveEpilogueINS1F_23Sm100TmaWarpSpecializedILi4ELi2ELi16ELb1ELb0EEEJSJ_NS5_IJNSU_ISG_SD_EENSU_ISI_SD_EEEEESK_SL_SK_SL_NS1F_6fusion15FusionCallbacksIS1J_NS1N_17LinearCombinationISK_fSK_fLNS_15FloatRoundStyleE2EEESJ_S1M_JEEENS4_5SM1004TMEM4LOAD26SM100_TMEM_LOAD_16dp128b8xENS4_13SM90_TMA_LOADES1C_NS4_17SM75_U32x4_LDSM_NENS4_14SM90_TMA_STOREES1C_NS4_17SM90_U32x4_STSM_NENS4_39AutoVectorizingCopyWithAssumedAlignmentILi128EEEEEEvvEEEEvNT_6ParamsE) ;  /* 0xffffff6002b87950 */ /* 0x000fea0003c3ffff */
.L_x_195:
[----:B------:R-:W-:-:S00]  /*9d20*/  BRA `(.L_x_195) ;  /* 0xfffffffc00fc7947 */ /* 0x000fc0000383ffff */
[----:B------:R-:W-:-:S00]  /*9d30*/  NOP ;  /* 0x0000000000007918 */ /* 0x000fc00000000000 */
        /* <DEDUP_REMOVED lines=12> */
.L_x_196:


//--------------------- .nv.global.init           --------------------------
	.section	.nv.global.init,"aw",@progbits
.nv.global.init:
	.type		$str$27,@object
	.size		$str$27,($str$28 - $str$27)
$str$27:
        /*0000*/ 	.byte	0x28, 0x61, 0x64, 0x64, 0x72, 0x65, 0x73, 0x73, 0x20, 0x26, 0x20, 0x6d, 0x61, 0x73, 0x6b, 0x29
        /*0010*/ 	.byte	0x20, 0x3d, 0x3d, 0x20, 0x30, 0x00
	.type		$str$28,@object
	.size		$str$28,($str$26 - $str$28)
$str$28:
        /*0016*/ 	.byte	0x2f, 0x74, 0x6d, 0x70, 0x2f, 0x63, 0x75, 0x74, 0x6c, 0x61, 0x73, 0x73, 0x5f, 0x73, 0x77, 0x65
        /*0026*/ 	.byte	0x65, 0x70, 0x5f, 0x73, 0x72, 0x63, 0x2f, 0x69, 0x6e, 0x63, 0x6c, 0x75, 0x64, 0x65, 0x2f, 0x63
        /*0036*/ 	.byte	0x75, 0x74, 0x65, 0x2f, 0x70, 0x6f, 0x69, 0x6e, 0x74, 0x65, 0x72, 0x5f, 0x66, 0x6c, 0x61, 0x67
        /*0046*/ 	.byte	0x67, 0x65, 0x64, 0x2e, 0x68, 0x70, 0x70, 0x00
	.type		$str$26,@object
	.size		$str$26,($str$25 - $str$26)
$str$26:
        /*004e*/ 	.byte	0x2f, 0x74, 0x6d, 0x70, 0x2f, 0x63, 0x75, 0x74, 0x6c, 0x61, 0x73, 0x73, 0x5f, 0x73, 0x77, 0x65
        /*005e*/ 	.byte	0x65, 0x70, 0x5f, 0x73, 0x72, 0x63, 0x2f, 0x69, 0x6e, 0x63, 0x6c, 0x75, 0x64, 0x65, 0x2f, 0x63
        /*006e*/ 	.byte	0x75, 0x74, 0x65, 0x2f, 0x61, 0x74, 0x6f, 0x6d, 0x2f, 0x63, 0x6f, 0x70, 0x79, 0x5f, 0x74, 0x72
        /*007e*/ 	.byte	0x61, 0x69, 0x74, 0x73, 0x5f, 0x73, 0x6d, 0x31, 0x30, 0x30, 0x2e, 0x68, 0x70, 0x70, 0x00
	.type		$str$25,@object
	.size		$str$25,(__unnamed_1 - $str$25)
$str$25:
        /*008d*/ 	.byte	0x28, 0x28, 0x75, 0x69, 0x6e, 0x74, 0x33, 0x32, 0x5f, 0x74, 0x28, 0x74, 0x68, 0x72, 0x65, 0x61
        /*009d*/ 	.byte	0x64, 0x49, 0x64, 0x78, 0x2e, 0x78, 0x29, 0x20, 0x2f, 0x20, 0x33, 0x32, 0x29, 0x20, 0x25, 0x20
        /*00ad*/ 	.byte	0x34, 0x29, 0x20, 0x3d, 0x3d, 0x20, 0x28, 0x28, 0x28, 0x74, 0x6d, 0x65, 0x6d, 0x5f, 0x61, 0x64
        /*00bd*/ 	.byte	0x64, 0x72, 0x20, 0x3e, 0x3e, 0x20, 0x31, 0x36, 0x29, 0x20, 0x2f, 0x20, 0x33, 0x32, 0x29, 0x20
        /*00cd*/ 	.byte	0x25, 0x20, 0x34, 0x29, 0x00
	.type		__unnamed_1,@object
	.size		__unnamed_1,(__unnamed_2 - __unnamed_1)
__unnamed_1:
        /*00d2*/ 	.byte	0x61, 0x75, 0x74, 0x6f, 0x20, 0x63, 0x75, 0x74, 0x65, 0x3a, 0x3a, 0x61, 0x73, 0x5f, 0x70, 0x6f
        /* <DEDUP_REMOVED lines=24> */
        /*0262*/ 	.byte	0x30, 0x34, 0x38, 0x3e, 0x3e, 0x3e, 0x3e, 0x5d, 0x00
	.type		__unnamed_2,@object
	.size		__unnamed_2,(.L_2 - __unnamed_2)
__unnamed_2:
        /* <DEDUP_REMOVED lines=45> */
        /*053b*/ 	.byte	0x3e, 0x3e, 0x3e, 0x5d, 0x00
.L_2:


//--------------------- .nv.shared._ZN7cutlass13device_kernelINS_4gemm6kernel13GemmUniversalIN4cute5tupleIJiiiiEEENS1_10collective13CollectiveMmaINS1_35MainloopSm100TmaUmmaWarpSpecializedILi8ELi2ELi4ENS5_IJNS4_1CILi4EEENSA_ILi2EEENSA_ILi1EEEEEEEENS5_IJNSA_ILi64EEENSA_ILi128EEENSA_ILi32EEEEEENS_10tfloat32_tENS5_IJlSD_lEEESK_SL_NS4_8TiledMMAINS4_8MMA_AtomIJNS4_17SM100_MMA_TF32_SSISK_SK_fLi64ELi128ELNS4_4UMMA5MajorE0ELSQ_0ELNSP_7ScaleInE0ELSR_0EEEEEENS4_6LayoutINS5_IJSD_SD_SD_EEENS5_IJNSA_ILi0EEESW_SW_EEEEENS5_IJNS4_10UnderscoreESZ_SZ_EEEEENS4_23SM90_TMA_LOAD_MULTICASTENS4_14ComposedLayoutINS4_7SwizzleILi3ELi4ELi3EEENS4_18smem_ptr_flag_bitsILi32EEENSU_INS5_IJNSA_ILi8EEESI_EEENS5_IJSI_SD_EEEEEEEvNS4_8identityES12_S1C_vS1D_EENS_8epilogue10collective18CollectiveEpilogueINS1F_23Sm100TmaWarpSpecializedILi4ELi2ELi16ELb1ELb0EEEJSJ_NS5_IJNSU_ISG_SD_EENSU_ISI_SD_EEEEESK_SL_SK_SL_NS1F_6fusion15FusionCallbacksIS1J_NS1N_17LinearCombinationISK_fSK_fLNS_15FloatRoundStyleE2EEESJ_S1M_JEEENS4_5SM1004TMEM4LOAD26SM100_TMEM_LOAD_16dp128b8xENS4_13SM90_TMA_LOADES1C_NS4_17SM75_U32x4_LDSM_NENS4_14SM90_TMA_STOREES1C_NS4_17SM90_U32x4_STSM_NENS4_39AutoVectorizingCopyWithAssumedAlignmentILi128EEEEEEvvEEEEvNT_6ParamsE --------------------------
	.section	.nv.shared._ZN7cutlass13device_kernelINS_4gemm6kernel13GemmUniversalIN4cute5tupleIJiiiiEEENS1_10collective13CollectiveMmaINS1_35MainloopSm100TmaUmmaWarpSpecializedILi8ELi2ELi4ENS5_IJNS4_1CILi4EEENSA_ILi2EEENSA_ILi1EEEEEEEENS5_IJNSA_ILi64EEENSA_ILi128EEENSA_ILi32EEEEEENS_10tfloat32_tENS5_IJlSD_lEEESK_SL_NS4_8TiledMMAINS4_8MMA_AtomIJNS4_17SM100_MMA_TF32_SSISK_SK_fLi64ELi128ELNS4_4UMMA5MajorE0ELSQ_0ELNSP_7ScaleInE0ELSR_0EEEEEENS4_6LayoutINS5_IJSD_SD_SD_EEENS5_IJNSA_ILi0EEESW_SW_EEEEENS5_IJNS4_10UnderscoreESZ_SZ_EEEEENS4_23SM90_TMA_LOAD_MULTICASTENS4_14ComposedLayoutINS4_7SwizzleILi3ELi4ELi3EEENS4_18smem_ptr_flag_bitsILi32EEENSU_INS5_IJNSA_ILi8EEESI_EEENS5_IJSI_SD_EEEEEEEvNS4_8identityES12_S1C_vS1D_EENS_8epilogue10collective18CollectiveEpilogueINS1F_23Sm100TmaWarpSpecializedILi4ELi2ELi16ELb1ELb0EEEJSJ_NS5_IJNSU_ISG_SD_EENSU_ISI_SD_EEEEESK_SL_SK_SL_NS1F_6fusion15FusionCallbacksIS1J_NS1N_17LinearCombinationISK_fSK_fLNS_15FloatRoundStyleE2EEESJ_S1M_JEEENS4_5SM1004TMEM4LOAD26SM100_TMEM_LOAD_16dp128b8xENS4_13SM90_TMA_LOADES1C_NS4_17SM75_U32x4_LDSM_NENS4_14SM90_TMA_STOREES1C_NS4_17SM90_U32x4_STSM_NENS4_39AutoVectorizingCopyWithAssumedAlignmentILi128EEEEEEvvEEEEvNT_6ParamsE,"aw",@nobits
	.sectionflags	@""
	.align	16
	.zero		1024


//--------------------- .nv.shared.reserved.0     --------------------------
	.section	.nv.shared.reserved.0,"aw",@nobits
	.weak		__nv_reservedSMEM_offset_0_alias
	.size		__nv_reservedSMEM_offset_0_alias, 0, 64
	.other		__nv_reservedSMEM_offset_0_alias,@"STO_CUDA_RESERVED_SHARED STV_DEFAULT"
__nv_reservedSMEM_offset_0_alias:
	.zero		0
.nv.shared.reserved.0:
	.zero		64
	.weak		__nv_reservedSMEM_tcgen05_partition
	.type		__nv_reservedSMEM_tcgen05_partition,@object
	.size		__nv_reservedSMEM_tcgen05_partition,(.L_0 - __nv_reservedSMEM_tcgen05_partition)
__nv_reservedSMEM_tcgen05_partition:
	.zero		32
.L_0:


//--------------------- .nv.global                --------------------------
	.section	.nv.global,"aw",@nobits
.nv.global:
	.type		_ZN40_INTERNAL_6249ae4f_4_k_cu_7ca6eb80_229744cute1_E,@object
	.size		_ZN40_INTERNAL_6249ae4f_4_k_cu_7ca6eb80_229744cute1_E,(_ZN40_INTERNAL_6249ae4f_4_k_cu_7ca6eb80_229744cuda3std3__45__cpo6cbeginE - _ZN40_INTERNAL_6249ae4f_4_k_cu_7ca6eb80_229744cute1_E)
_ZN40_INTERNAL_6249ae4f_4_k_cu_7ca6eb80_229744cute1_E:
	.zero		1
	.type		_ZN40_INTERNAL_6249ae4f_4_k_cu_7ca6eb80_229744cuda3std3__45__cpo6cbeginE,@object
	.size		_ZN40_INTERNAL_6249ae4f_4_k_cu_7ca6eb80_229744cuda3std3__45__cpo6cbeginE,(_ZN40_INTERNAL_6249ae4f_4_k_cu_7ca6eb80_229744cuda3std3__48in_placeE - _ZN40_INTERNAL_6249ae4f_4_k_cu_7ca6eb80_229744cuda3std3__45__cpo6cbeginE)
_ZN40_INTERNAL_6249ae4f_4_k_cu_7ca6eb80_229744cuda3std3__45__cpo6cbeginE:
	.zero		1
	.type		_ZN40_INTERNAL_6249ae4f_4_k_cu_7ca6eb80_229744cuda3std3__48in_placeE,@object
	.size		_ZN40_INTERNAL_6249ae4f_4_k_cu_7ca6eb80_229744cuda3std3__48in_placeE,(_ZN40_INTERNAL_6249ae4f_4_k_cu_7ca6eb80_229744cuda3std6ranges3__45__cpo9iter_moveE - _ZN40_INTERNAL_6249ae4f_4_k_cu_7ca6eb80_229744cuda3std3__48in_placeE)
_ZN40_INTERNAL_6249ae4f_4_k_cu_7ca6eb80_229744cuda3std3__48in_placeE:
	.zero		1
	.type		_ZN40_INTERNAL_6249ae4f_4_k_cu_7ca6eb80_229744cuda3std6ranges3__45__cpo9iter_moveE,@object
	.size		_ZN40_INTERNAL_6249ae4f_4_k_cu_7ca6eb80_229744cuda3std6ranges3__45__cpo9iter_moveE,(_ZN40_INTERNAL_6249ae4f_4_k_cu_7ca6eb80_229744cuda3std3__45__cpo5beginE - _ZN40_INTERNAL_6249ae4f_4_k_cu_7ca6eb80_229744cuda3std6ranges3__45__cpo9iter_moveE)
_ZN40_INTERNAL_6249ae4f_4_k_cu_7ca6eb80_229744cuda3std6ranges3__45__cpo9iter_moveE:
	.zero		1
	.type		_ZN40_INTERNAL_6249ae4f_4_k_cu_7ca6eb80_229744cuda3std3__45__cpo5beginE,@object
	.size		_ZN40_INTERNAL_6249ae4f_4_k_cu_7ca6eb80_229744cuda3std3__45__cpo5beginE,(_ZN40_INTERNAL_6249ae4f_4_k_cu_7ca6eb80_229744cuda3std3__442_GLOBAL__N__6249ae4f_4_k_cu_7ca6eb80_229746ignoreE - _ZN40_INTERNAL_6249ae4f_4_k_cu_7ca6eb80_229744cuda3std3__45__cpo5beginE)
_ZN40_INTERNAL_6249ae4f_4_k_cu_7ca6eb80_229744cuda3std3__45__cpo5beginE:
	.zero		1
	.type		_ZN40_INTERNAL_6249ae4f_4_k_cu_7ca6eb80_229744cuda3std3__442_GLOBAL__N__6249ae4f_4_k_cu_7ca6eb80_229746ignoreE,@object
	.size		_ZN40_INTERNAL_6249ae4f_4_k_cu_7ca6eb80_229744cuda3std3__442_GLOBAL__N__6249ae4f_4_k_cu_7ca6eb80_229746ignoreE,(_ZN40_INTERNAL_6249ae4f_4_k_cu_7ca6eb80_229744cute7productE - _ZN40_INTERNAL_6249ae4f_4_k_cu_7ca6eb80_229744cuda3std3__442_GLOBAL__N__6249ae4f_4_k_cu_7ca6eb80_229746ignoreE)
_ZN40_INTERNAL_6249ae4f_4_k_cu_7ca6eb80_229744cuda3std3__442_GLOBAL__N__6249ae4f_4_k_cu_7ca6eb80_229746ignoreE:
	.zero		1
	.type		_ZN40_INTERNAL_6249ae4f_4_k_cu_7ca6eb80_229744cute7productE,@object
	.size		_ZN40_INTERNAL_6249ae4f_4_k_cu_7ca6eb80_229744cute7productE,(_ZN40_INTERNAL_6249ae4f_4_k_cu_7ca6eb80_229744cuda3std3__45__cpo3endE - _ZN40_INTERNAL_6249ae4f_4_k_cu_7ca6eb80_229744cute7productE)
_ZN40_INTERNAL_6249ae4f_4_k_cu_7ca6eb80_229744cute7productE:
	.zero		1
	.type		_ZN40_INTERNAL_6249ae4f_4_k_cu_7ca6eb80_229744cuda3std3__45__cpo3endE,@object
	.size		_ZN40_INTERNAL_6249ae4f_4_k_cu_7ca6eb80_229744cuda3std3__45__cpo3endE,(_ZN40_INTERNAL_6249ae4f_4_k_cu_7ca6eb80_229744cuda3std3__419piecewise_constructE - _ZN40_INTERNAL_6249ae4f_4_k_cu_7ca6eb80_229744cuda3std3__45__cpo3endE)
_ZN40_INTERNAL_6249ae4f_4_k_cu_7ca6eb80_229744cuda3std3__45__cpo3endE:
	.zero		1
	.type		_ZN40_INTERNAL_6249ae4f_4_k_cu_7ca6eb80_229744cuda3std3__419piecewise_constructE,@object
	.size		_ZN40_INTERNAL_6249ae4f_4_k_cu_7ca6eb80_229744cuda3std3__419piecewise_constructE,(_ZN40_INTERNAL_6249ae4f_4_k_cu_7ca6eb80_229744cuda3std3__45__cpo4cendE - _ZN40_INTERNAL_6249ae4f_4_k_cu_7ca6eb80_229744cuda3std3__419piecewise_constructE)
_ZN40_INTERNAL_6249ae4f_4_k_cu_7ca6eb80_229744cuda3std3__419piecewise_constructE:
	.zero		1
	.type		_ZN40_INTERNAL_6249ae4f_4_k_cu_7ca6eb80_229744cuda3std3__45__cpo4cendE,@object
	.size		_ZN40_INTERNAL_6249ae4f_4_k_cu_7ca6eb80_229744cuda3std3__45__cpo4cendE,(_ZN40_INTERNAL_6249ae4f_4_k_cu_7ca6eb80_229744cuda3std6ranges3__45__cpo4swapE - _ZN40_INTERNAL_6249ae4f_4_k_cu_7ca6eb80_229744cuda3std3__45__cpo4cendE)
_ZN40_INTERNAL_6249ae4f_4_k_cu_7ca6eb80_229744cuda3std3__45__cpo4cendE:
	.zero		1
	.type		_ZN40_INTERNAL_6249ae4f_4_k_cu_7ca6eb80_229744cuda3std6ranges3__45__cpo4swapE,@object
	.size		_ZN40_INTERNAL_6249ae4f_4_k_cu_7ca6eb80_229744cuda3std6ranges3__45__cpo4swapE,(.L_10 - _ZN40_INTERNAL_6249ae4f_4_k_cu_7ca6eb80_229744cuda3std6ranges3__45__cpo4swapE)
_ZN40_INTERNAL_6249ae4f_4_k_cu_7ca6eb80_229744cuda3std6ranges3__45__cpo4swapE:
	.zero		1
.L_10:


//--------------------- .nv.constant0._ZN7cutlass13device_kernelINS_4gemm6kernel13GemmUniversalIN4cute5tupleIJiiiiEEENS1_10collective13CollectiveMmaINS1_35MainloopSm100TmaUmmaWarpSpecializedILi8ELi2ELi4ENS5_IJNS4_1CILi4EEENSA_ILi2EEENSA_ILi1EEEEEEEENS5_IJNSA_ILi64EEENSA_ILi128EEENSA_ILi32EEEEEENS_10tfloat32_tENS5_IJlSD_lEEESK_SL_NS4_8TiledMMAINS4_8MMA_AtomIJNS4_17SM100_MMA_TF32_SSISK_SK_fLi64ELi128ELNS4_4UMMA5MajorE0ELSQ_0ELNSP_7ScaleInE0ELSR_0EEEEEENS4_6LayoutINS5_IJSD_SD_SD_EEENS5_IJNSA_ILi0EEESW_SW_EEEEENS5_IJNS4_10UnderscoreESZ_SZ_EEEEENS4_23SM90_TMA_LOAD_MULTICASTENS4_14ComposedLayoutINS4_7SwizzleILi3ELi4ELi3EEENS4_18smem_ptr_flag_bitsILi32EEENSU_INS5_IJNSA_ILi8EEESI_EEENS5_IJSI_SD_EEEEEEEvNS4_8identityES12_S1C_vS1D_EENS_8epilogue10collective18CollectiveEpilogueINS1F_23Sm100TmaWarpSpecializedILi4ELi2ELi16ELb1ELb0EEEJSJ_NS5_IJNSU_ISG_SD_EENSU_ISI_SD_EEEEESK_SL_SK_SL_NS1F_6fusion15FusionCallbacksIS1J_NS1N_17LinearCombinationISK_fSK_fLNS_15FloatRoundStyleE2EEESJ_S1M_JEEENS4_5SM1004TMEM4LOAD26SM100_TMEM_LOAD_16dp128b8xENS4_13SM90_TMA_LOADES1C_NS4_17SM75_U32x4_LDSM_NENS4_14SM90_TMA_STOREES1C_NS4_17SM90_U32x4_STSM_NENS4_39AutoVectorizingCopyWithAssumedAlignmentILi128EEEEEEvvEEEEvNT_6ParamsE --------------------------
	.section	.nv.constant0._ZN7cutlass13device_kernelINS_4gemm6kernel13GemmUniversalIN4cute5tupleIJiiiiEEENS1_10collective13CollectiveMmaINS1_35MainloopSm100TmaUmmaWarpSpecializedILi8ELi2ELi4ENS5_IJNS4_1CILi4EEENSA_ILi2EEENSA_ILi1EEEEEEEENS5_IJNSA_ILi64EEENSA_ILi128EEENSA_ILi32EEEEEENS_10tfloat32_tENS5_IJlSD_lEEESK_SL_NS4_8TiledMMAINS4_8MMA_AtomIJNS4_17SM100_MMA_TF32_SSISK_SK_fLi64ELi128ELNS4_4UMMA5MajorE0ELSQ_0ELNSP_7ScaleInE0ELSR_0EEEEEENS4_6LayoutINS5_IJSD_SD_SD_EEENS5_IJNSA_ILi0EEESW_SW_EEEEENS5_IJNS4_10UnderscoreESZ_SZ_EEEEENS4_23SM90_TMA_LOAD_MULTICASTENS4_14ComposedLayoutINS4_7SwizzleILi3ELi4ELi3EEENS4_18smem_ptr_flag_bitsILi32EEENSU_INS5_IJNSA_ILi8EEESI_EEENS5_IJSI_SD_EEEEEEEvNS4_8identityES12_S1C_vS1D_EENS_8epilogue10collective18CollectiveEpilogueINS1F_23Sm100TmaWarpSpecializedILi4ELi2ELi16ELb1ELb0EEEJSJ_NS5_IJNSU_ISG_SD_EENSU_ISI_SD_EEEEESK_SL_SK_SL_NS1F_6fusion15FusionCallbacksIS1J_NS1N_17LinearCombinationISK_fSK_fLNS_15FloatRoundStyleE2EEESJ_S1M_JEEENS4_5SM1004TMEM4LOAD26SM100_TMEM_LOAD_16dp128b8xENS4_13SM90_TMA_LOADES1C_NS4_17SM75_U32x4_LDSM_NENS4_14SM90_TMA_STOREES1C_NS4_17SM90_U32x4_STSM_NENS4_39AutoVectorizingCopyWithAssumedAlignmentILi128EEEEEEvvEEEEvNT_6ParamsE,"a",@progbits
	.sectionflags	@""
	.align	4
.nv.constant0._ZN7cutlass13device_kernelINS_4gemm6kernel13GemmUniversalIN4cute5tupleIJiiiiEEENS1_10collective13CollectiveMmaINS1_35MainloopSm100TmaUmmaWarpSpecializedILi8ELi2ELi4ENS5_IJNS4_1CILi4EEENSA_ILi2EEENSA_ILi1EEEEEEEENS5_IJNSA_ILi64EEENSA_ILi128EEENSA_ILi32EEEEEENS_10tfloat32_tENS5_IJlSD_lEEESK_SL_NS4_8TiledMMAINS4_8MMA_AtomIJNS4_17SM100_MMA_TF32_SSISK_SK_fLi64ELi128ELNS4_4UMMA5MajorE0ELSQ_0ELNSP_7ScaleInE0ELSR_0EEEEEENS4_6LayoutINS5_IJSD_SD_SD_EEENS5_IJNSA_ILi0EEESW_SW_EEEEENS5_IJNS4_10UnderscoreESZ_SZ_EEEEENS4_23SM90_TMA_LOAD_MULTICASTENS4_14ComposedLayoutINS4_7SwizzleILi3ELi4ELi3EEENS4_18smem_ptr_flag_bitsILi32EEENSU_INS5_IJNSA_ILi8EEESI_EEENS5_IJSI_SD_EEEEEEEvNS4_8identityES12_S1C_vS1D_EENS_8epilogue10collective18CollectiveEpilogueINS1F_23Sm100TmaWarpSpecializedILi4ELi2ELi16ELb1ELb0EEEJSJ_NS5_IJNSU_ISG_SD_EENSU_ISI_SD_EEEEESK_SL_SK_SL_NS1F_6fusion15FusionCallbacksIS1J_NS1N_17LinearCombinationISK_fSK_fLNS_15FloatRoundStyleE2EEESJ_S1M_JEEENS4_5SM1004TMEM4LOAD26SM100_TMEM_LOAD_16dp128b8xENS4_13SM90_TMA_LOADES1C_NS4_17SM75_U32x4_LDSM_NENS4_14SM90_TMA_STOREES1C_NS4_17SM90_U32x4_STSM_NENS4_39AutoVectorizingCopyWithAssumedAlignmentILi128EEEEEEvvEEEEvNT_6ParamsE:
	.zero		2944


//--------------------- SYMBOLS --------------------------

	.type		.nv.reservedSmem.offset0,@object
	.size		.nv.reservedSmem.offset0,0x4
	.type		.nv.reservedSmem.cap,@object
	.size		.nv.reservedSmem.cap,0x4
	.type		__assertfail,@function
